def gluon_wgmma(
    a_ptr,
    b_ptr,
    c_ptr,
    M,
    N,
    K,
    stride_am,
    stride_bk,
    stride_cm,
    BLOCK_M: gl.constexpr,
    BLOCK_N: gl.constexpr,
    BLOCK_K: gl.constexpr,
    DTYPE: gl.constexpr,
    A_LAYOUT: gl.constexpr,
    B_LAYOUT: gl.constexpr,
    C_LAYOUT: gl.constexpr,
    B_SHAPE: gl.constexpr,
    TRANS_B: gl.constexpr,
    NUM_BUFFERS: gl.constexpr,
    NUM_WARPS: gl.constexpr,
):
    a_desc = tma.make_tensor_descriptor(
        a_ptr, [M, K], [stride_am, 1], [BLOCK_M, BLOCK_K], A_LAYOUT
    )
    b_desc = tma.make_tensor_descriptor(
        b_ptr,
        [N, K] if TRANS_B else [K, N],
        [stride_bk, 1],
        B_SHAPE,
        B_LAYOUT,
    )
    c_desc = tma.make_tensor_descriptor(
        c_ptr, [M, N], [stride_cm, 1], [BLOCK_M, BLOCK_N], C_LAYOUT
    )

    a_bufs = gl.allocate_shared_memory(
        DTYPE, [NUM_BUFFERS, BLOCK_M, BLOCK_K], A_LAYOUT
    )
    b_bufs = gl.allocate_shared_memory(DTYPE, [NUM_BUFFERS] + B_SHAPE, B_LAYOUT)

    pid_m = gl.program_id(0)
    pid_n = gl.program_id(1)
    off_m = pid_m * BLOCK_M
    off_n = pid_n * BLOCK_N

    mma_layout: gl.constexpr = pick_wgmma_layout(DTYPE, BLOCK_M, BLOCK_N, NUM_WARPS)
    acc = warpgroup_mma_init(
        gl.zeros((BLOCK_M, BLOCK_N), dtype=gl.float32, layout=mma_layout)
    )

    bars = gl.allocate_shared_memory(
        gl.int64, [NUM_BUFFERS, 1], mbarrier.MBarrierLayout()
    )
    for i in gl.static_range(NUM_BUFFERS):
        mbarrier.init(bars.index(i), count=1)
    idx = 0
    phase = 0

    for k in range(0, K, BLOCK_K):
        a = a_bufs.index(idx)
        b = b_bufs.index(idx)
        bar = bars.index(idx)
        mbarrier.expect(bar, a_desc.block_type.nbytes + b_desc.block_type.nbytes)
        tma.async_copy_global_to_shared(a_desc, [off_m, k], bar, a)
        tma.async_copy_global_to_shared(
            b_desc, [off_n, k] if TRANS_B else [k, off_n], bar, b
        )
        mbarrier.wait(bar, phase=phase)

        if TRANS_B:
            b = b.permute((1, 0))
        acc = warpgroup_mma_wait(num_outstanding=0, deps=(acc,))
        acc = warpgroup_mma(a, b, acc, is_async=True)

        idx += 1
        if idx == NUM_BUFFERS:
            idx = 0
            phase ^= 1

    acc = warpgroup_mma_wait(num_outstanding=0, deps=(acc,))
    for i in gl.static_range(NUM_BUFFERS):
        mbarrier.invalidate(bars.index(i))

    c_smem = gl.allocate_shared_memory(DTYPE, [BLOCK_M, BLOCK_N], C_LAYOUT)
    c_smem.store(acc.to(DTYPE))
    fence_async_shared()
    tma.async_copy_shared_to_global(c_desc, [off_m, off_n], c_smem)
    tma.store_wait(pendings=0)

# config = {"BLOCK_K": 32, "BLOCK_M": 256, "BLOCK_N": 64, "arch": "sm_90", "dtype": "bf16", "num_buffers": 2, "num_warps": 8, "trans_b": 0}
# arch = sm_90


// ===== COMPILED SASS (sm_90a) =====

	.target	sm_90a

	.elftype	@"ET_EXEC"


//--------------------- .note.nv.tkinfo           --------------------------
	.section	.note.nv.tkinfo,"",@"SHT_NOTE"
	.sectionflags	@"SHF_NOTE_NV_TKINFO"
	.tkinfo
        /*0018*/ 	.word	0x00000002
        /*0030*/ 	.string	""
        /*0030*/ 	.string	"ptxas"
        /*0030*/ 	.string	"Cuda compilation tools, release 13.0, V13.0.88"
        /*0030*/ 	.string	"Build cuda_13.0.r13.0/compiler.36424714_0"
        /*0030*/ 	.string	"-v  -suppress-debug-info  -lineinfo  -arch sm_90a "



//--------------------- .note.nv.cuinfo           --------------------------
	.section	.note.nv.cuinfo,"",@"SHT_NOTE"
	.sectionflags	@"SHF_NOTE_NV_CUINFO"
        /*0018*/ 	.short	0x0002
        /*001a*/ 	.short	0x005a
        /*001c*/ 	.short	0x0082
	.zero		2


//--------------------- .nv.info                  --------------------------
	.section	.nv.info,"",@"SHT_CUDA_INFO"
	.align	4


	//----- nvinfo : EIATTR_REGCOUNT
	.align		4
        /*0000*/ 	.byte	0x04, 0x2f
        /*0002*/ 	.short	(.L_1 - .L_0)
	.align		4
.L_0:
        /*0004*/ 	.word	index@(gluon_wgmma)
        /*0008*/ 	.word	0x0000005a


	//----- nvinfo : EIATTR_FRAME_SIZE
	.align		4
.L_1:
        /*000c*/ 	.byte	0x04, 0x11
        /*000e*/ 	.short	(.L_3 - .L_2)
	.align		4
.L_2:
        /*0010*/ 	.word	index@(gluon_wgmma)
        /*0014*/ 	.word	0x00000000


	//----- nvinfo : EIATTR_MIN_STACK_SIZE
	.align		4
.L_3:
        /*0018*/ 	.byte	0x04, 0x12
        /*001a*/ 	.short	(.L_5 - .L_4)
	.align		4
.L_4:
        /*001c*/ 	.word	index@(gluon_wgmma)
        /*0020*/ 	.word	0x00000000
.L_5:


//--------------------- .nv.compat                --------------------------
	.section	.nv.compat,"",@"SHT_CUDA_COMPAT_INFO"
	.align	4
        /*0000*/ 	.byte	0x02, 0x09, 0x01, 0x00, 0x02, 0x02, 0x04, 0x00, 0x02, 0x05, 0x05, 0x00, 0x03, 0x07, 0x01, 0x01
        /*0010*/ 	.byte	0x02, 0x03, 0x03, 0x00, 0x02, 0x06, 0x01, 0x00, 0x04, 0x0b, 0x08, 0x00, 0x00, 0x00, 0x00, 0x00
        /*0020*/ 	.byte	0x00, 0x00, 0x00, 0x00


//--------------------- .nv.info.gluon_wgmma      --------------------------
	.section	.nv.info.gluon_wgmma,"",@"SHT_CUDA_INFO"
	.sectionflags	@""
	.align	4


	//----- nvinfo : EIATTR_CUDA_API_VERSION
	.align		4
        /*0000*/ 	.byte	0x04, 0x37
        /*0002*/ 	.short	(.L_7 - .L_6)
.L_6:
        /*0004*/ 	.word	0x00000082


	//----- nvinfo : EIATTR_KPARAM_INFO
	.align		4
.L_7:
        /*0008*/ 	.byte	0x04, 0x17
        /*000a*/ 	.short	(.L_9 - .L_8)
.L_8:
        /*000c*/ 	.word	0x00000000
        /*0010*/ 	.short	0x000a
        /*0012*/ 	.short	0x0048
        /*0014*/ 	.byte	0x00, 0xf4, 0x21, 0x00


	//----- nvinfo : EIATTR_KPARAM_INFO
	.align		4
.L_9:
        /*0018*/ 	.byte	0x04, 0x17
        /*001a*/ 	.short	(.L_11 - .L_10)
.L_10:
        /*001c*/ 	.word	0x00000000
        /*0020*/ 	.short	0x0009
        /*0022*/ 	.short	0x0040
        /*0024*/ 	.byte	0x00, 0xf4, 0x21, 0x00


	//----- nvinfo : EIATTR_KPARAM_INFO
	.align		4
.L_11:
        /*0028*/ 	.byte	0x04, 0x17
        /*002a*/ 	.short	(.L_13 - .L_12)
.L_12:
        /*002c*/ 	.word	0x00000000
        /*0030*/ 	.short	0x0008
        /*0032*/ 	.short	0x0038
        /*0034*/ 	.byte	0x00, 0xf0, 0x21, 0x00


	//----- nvinfo : EIATTR_KPARAM_INFO
	.align		4
.L_13:
        /*0038*/ 	.byte	0x04, 0x17
        /*003a*/ 	.short	(.L_15 - .L_14)
.L_14:
        /*003c*/ 	.word	0x00000000
        /*0040*/ 	.short	0x0007
        /*0042*/ 	.short	0x0030
        /*0044*/ 	.byte	0x00, 0xf0, 0x21, 0x00


	//----- nvinfo : EIATTR_KPARAM_INFO
	.align		4
.L_15:
        /*0048*/ 	.byte	0x04, 0x17
        /*004a*/ 	.short	(.L_17 - .L_16)
.L_16:
        /*004c*/ 	.word	0x00000000
        /*0050*/ 	.short	0x0006
        /*0052*/ 	.short	0x0028
        /*0054*/ 	.byte	0x00, 0xf0, 0x21, 0x00


	//----- nvinfo : EIATTR_KPARAM_INFO
	.align		4
.L_17:
        /*0058*/ 	.byte	0x04, 0x17
        /*005a*/ 	.short	(.L_19 - .L_18)
.L_18:
        /*005c*/ 	.word	0x00000000
        /*0060*/ 	.short	0x0005
        /*0062*/ 	.short	0x0020
        /*0064*/ 	.byte	0x00, 0xf0, 0x11, 0x00


	//----- nvinfo : EIATTR_KPARAM_INFO
	.align		4
.L_19:
        /*0068*/ 	.byte	0x04, 0x17
        /*006a*/ 	.short	(.L_21 - .L_20)
.L_20:
        /*006c*/ 	.word	0x00000000
        /*0070*/ 	.short	0x0004
        /*0072*/ 	.short	0x001c
        /*0074*/ 	.byte	0x00, 0xf0, 0x11, 0x00


	//----- nvinfo : EIATTR_KPARAM_INFO
	.align		4
.L_21:
        /*0078*/ 	.byte	0x04, 0x17
        /*007a*/ 	.short	(.L_23 - .L_22)
.L_22:
        /*007c*/ 	.word	0x00000000
        /*0080*/ 	.short	0x0003
        /*0082*/ 	.short	0x0018
        /*0084*/ 	.byte	0x00, 0xf0, 0x11, 0x00


	//----- nvinfo : EIATTR_KPARAM_INFO
	.align		4
.L_23:
        /*0088*/ 	.byte	0x04, 0x17
        /*008a*/ 	.short	(.L_25 - .L_24)
.L_24:
        /*008c*/ 	.word	0x00000000
        /*0090*/ 	.short	0x0002
        /*0092*/ 	.short	0x0010
        /*0094*/ 	.byte	0x00, 0xf4, 0x21, 0x00


	//----- nvinfo : EIATTR_KPARAM_INFO
	.align		4
.L_25:
        /*0098*/ 	.byte	0x04, 0x17
        /*009a*/ 	.short	(.L_27 - .L_26)
.L_26:
        /*009c*/ 	.word	0x00000000
        /*00a0*/ 	.short	0x0001
        /*00a2*/ 	.short	0x0008
        /*00a4*/ 	.byte	0x00, 0xf4, 0x21, 0x00


	//----- nvinfo : EIATTR_KPARAM_INFO
	.align		4
.L_27:
        /*00a8*/ 	.byte	0x04, 0x17
        /*00aa*/ 	.short	(.L_29 - .L_28)
.L_28:
        /*00ac*/ 	.word	0x00000000
        /*00b0*/ 	.short	0x0000
        /*00b2*/ 	.short	0x0000
        /*00b4*/ 	.byte	0x00, 0xf4, 0x21, 0x00


	//----- nvinfo : EIATTR_SPARSE_MMA_MASK
	.align		4
.L_29:
        /*00b8*/ 	.byte	0x03, 0x50
        /*00ba*/ 	.short	0x0000


	//----- nvinfo : EIATTR_MAXREG_COUNT
	.align		4
        /*00bc*/ 	.byte	0x03, 0x1b
        /*00be*/ 	.short	0x00ff


	//----- nvinfo : EIATTR_NUM_BARRIERS
	.align		4
        /*00c0*/ 	.byte	0x02, 0x4c
        /*00c2*/ 	.byte	0x01
	.zero		1


	//----- nvinfo : EIATTR_MERCURY_ISA_VERSION
	.align		4
        /*00c4*/ 	.byte	0x03, 0x5f
        /*00c6*/ 	.short	0x0101


	//----- nvinfo : EIATTR_INT_WARP_WIDE_INSTR_OFFSETS
	.align		4
        /*00c8*/ 	.byte	0x04, 0x31
        /*00ca*/ 	.short	(.L_31 - .L_30)


	//   ....[0]....
.L_30:
        /*00cc*/ 	.word	0x00001420


	//   ....[1]....
        /*00d0*/ 	.word	0x00001440


	//   ....[2]....
        /*00d4*/ 	.word	0x000014f0


	//   ....[3]....
        /*00d8*/ 	.word	0x000018a0


	//   ....[4]....
        /*00dc*/ 	.word	0x000018b0


	//   ....[5]....
        /*00e0*/ 	.word	0x00001920


	//   ....[6]....
        /*00e4*/ 	.word	0x00001930


	//   ....[7]....
        /*00e8*/ 	.word	0x00001dd0


	//   ....[8]....
        /*00ec*/ 	.word	0x00001df0


	//----- nvinfo : EIATTR_COOP_GROUP_MASK_REGIDS
	.align		4
.L_31:
        /*00f0*/ 	.byte	0x04, 0x29
        /*00f2*/ 	.short	(.L_33 - .L_32)


	//   ....[0]....
.L_32:
        /*00f4*/ 	.word	0xffffffff


	//   ....[1]....
        /*00f8*/ 	.word	0xffffffff


	//   ....[2]....
        /*00fc*/ 	.word	0xffffffff


	//----- nvinfo : EIATTR_COOP_GROUP_INSTR_OFFSETS
	.align		4
.L_33:
        /*0100*/ 	.byte	0x04, 0x28
        /*0102*/ 	.short	(.L_35 - .L_34)


	//   ....[0]....
.L_34:
        /*0104*/ 	.word	0x00000150


	//   ....[1]....
        /*0108*/ 	.word	0x00000720


	//   ....[2]....
        /*010c*/ 	.word	0x00000cd0


	//----- nvinfo : EIATTR_MBARRIER_INSTR_OFFSETS
	.align		4
.L_35:
        /*0110*/ 	.byte	0x04, 0x39
        /*0112*/ 	.short	(.L_37 - .L_36)


	//   ....[0]....
.L_36:
        /*0114*/ 	.word	0x00001570
        /*0118*/ 	.word	0x000000ff
        /*011c*/ 	.word	0x0000a000
        /*0120*/ 	.short	0x0100
        /*0122*/ 	.byte	0x14
	.zero		1


	//   ....[1]....
        /*0124*/ 	.word	0x00001590
        /*0128*/ 	.word	0x000000ff
        /*012c*/ 	.word	0x0000a008
        /*0130*/ 	.short	0x0100
        /*0132*/ 	.byte	0x14
	.zero		1


	//   ....[2]....
        /*0134*/ 	.word	0x000019e0
        /*0138*/ 	.word	0x000000ff
        /*013c*/ 	.word	0x0000a000
        /*0140*/ 	.short	0x010a
        /*0142*/ 	.byte	0x12
	.zero		1


	//   ....[3]....
        /*0144*/ 	.word	0x00001d30
        /*0148*/ 	.word	0x000000ff
        /*014c*/ 	.word	0x0000a000
        /*0150*/ 	.short	0x0108
        /*0152*/ 	.byte	0x14
	.zero		1


	//   ....[4]....
        /*0154*/ 	.word	0x00001e90
        /*0158*/ 	.word	0x000000ff
        /*015c*/ 	.word	0x0000a008
        /*0160*/ 	.short	0x0108
        /*0162*/ 	.byte	0x14
	.zero		1


	//   ....[5]....
        /*0164*/ 	.word	0x000020c0
        /*0168*/ 	.word	0x000000ff
        /*016c*/ 	.word	0x0000a000
        /*0170*/ 	.short	0x010a
        /*0172*/ 	.byte	0x12
	.zero		1


	//----- nvinfo : EIATTR_NUM_MBARRIERS
	.align		4
.L_37:
        /*0174*/ 	.byte	0x03, 0x38
        /*0176*/ 	.short	0x0002


	//----- nvinfo : EIATTR_EXIT_INSTR_OFFSETS
	.align		4
        /*0178*/ 	.byte	0x04, 0x1c
        /*017a*/ 	.short	(.L_39 - .L_38)


	//   ....[0]....
.L_38:
        /*017c*/ 	.word	0x000020b0


	//----- nvinfo : EIATTR_REQNTID
	.align		4
.L_39:
        /*0180*/ 	.byte	0x04, 0x10
        /*0182*/ 	.short	(.L_41 - .L_40)
.L_40:
        /*0184*/ 	.word	0x00000100
        /*0188*/ 	.word	0x00000001
        /*018c*/ 	.word	0x00000001


	//----- nvinfo : EIATTR_CRS_STACK_SIZE
	.align		4
.L_41:
        /*0190*/ 	.byte	0x04, 0x1e
        /*0192*/ 	.short	(.L_43 - .L_42)
.L_42:
        /*0194*/ 	.word	0x00000000


	//----- nvinfo : EIATTR_CBANK_PARAM_SIZE
	.align		4
.L_43:
        /*0198*/ 	.byte	0x03, 0x19
        /*019a*/ 	.short	0x0050


	//----- nvinfo : EIATTR_PARAM_CBANK
	.align		4
        /*019c*/ 	.byte	0x04, 0x0a
        /*019e*/ 	.short	(.L_45 - .L_44)
	.align		4
.L_44:
        /*01a0*/ 	.word	index@(.nv.constant0.gluon_wgmma)
        /*01a4*/ 	.short	0x0210
        /*01a6*/ 	.short	0x0050


	//----- nvinfo : EIATTR_SW_WAR
	.align		4
.L_45:
        /*01a8*/ 	.byte	0x04, 0x36
        /*01aa*/ 	.short	(.L_47 - .L_46)
.L_46:
        /*01ac*/ 	.word	0x00000008
.L_47:


//--------------------- .nv.callgraph             --------------------------
	.section	.nv.callgraph,"",@"SHT_CUDA_CALLGRAPH"
	.align	4
	.sectionentsize	8
	.align		4
        /*0000*/ 	.word	0x00000000
	.align		4
        /*0004*/ 	.word	0xffffffff
	.align		4
        /*0008*/ 	.word	0x00000000
	.align		4
        /*000c*/ 	.word	0xfffffffe
	.align		4
        /*0010*/ 	.word	0x00000000
	.align		4
        /*0014*/ 	.word	0xfffffffd
	.align		4
        /*0018*/ 	.word	0x00000000
	.align		4
        /*001c*/ 	.word	0xfffffffc


//--------------------- .text.gluon_wgmma         --------------------------
	.section	.text.gluon_wgmma,"ax",@progbits
	.align	128
        .global         gluon_wgmma
        .type           gluon_wgmma,@function
        .size           gluon_wgmma,(.L_x_52 - gluon_wgmma)
        .other          gluon_wgmma,@"STO_CUDA_ENTRY STV_DEFAULT"
gluon_wgmma:
.text.gluon_wgmma:
[----:B------:R-:W-:Y:S01]  /*0000*/  LDC R1, c[0x0][0x28] ;  /* 0x00000a00ff017b82 */ /* 0x000fe20000000800 */
[----:B------:R-:W1:Y:S07]  /*0010*/  S2R R0, SR_TID.X ;  /* 0x0000000000007919 */ /* 0x000e6e0000002100 */
[----:B------:R-:W2:Y:S01]  /*0020*/  S2UR UR4, SR_CgaCtaId ;  /* 0x00000000000479c3 */ /* 0x000ea20000008800 */
[----:B------:R-:W-:Y:S01]  /*0030*/  UMOV UR20, 0x400 ;  /* 0x0000040000147882 */ /* 0x000fe20000000000 */
[----:B------:R-:W-:Y:S01]  /*0040*/  ULDC UR6, c[0x0][0xc] ;  /* 0x0000030000067ab9 */ /* 0x000fe20000000800 */
[----:B------:R-:W-:Y:S01]  /*0050*/  ULDC.64 UR32, c[0x0][0x250] ;  /* 0x0000940000207ab9 */ /* 0x000fe20000000a00 */
[----:B------:R-:W-:Y:S04]  /*0060*/  BSSY B0, `(.L_x_0) ;  /* 0x000001f000007945 */ /* 0x000fe80003800000 */
[----:B------:R-:W3:Y:S08]  /*0070*/  LDC R3, c[0x0][0x228] ;  /* 0x00008a00ff037b82 */ /* 0x000ef00000000800 */
[----:B------:R-:W4:Y:S08]  /*0080*/  LDC R10, c[0x0][0x230] ;  /* 0x00008c00ff0a7b82 */ /* 0x000f300000000800 */
[----:B------:R-:W-:Y:S01]  /*0090*/  S2UR UR34, SR_CTAID.Y ;  /* 0x00000000002279c3 */ /* 0x000fe20000002600 */
[----:B--2---:R-:W-:-:S03]  /*00a0*/  ULEA UR20, UR4, UR20, 0x18 ;  /* 0x0000001404147291 */ /* 0x004fc6000f8ec03f */
[----:B------:R-:W-:Y:S01]  /*00b0*/  ULDC UR4, c[0x0][0x10] ;  /* 0x0000040000047ab9 */ /* 0x000fe20000000800 */
[----:B-1----:R-:W-:-:S03]  /*00c0*/  LOP3.LUT R2, R0, 0xff, RZ, 0xc0, !PT ;  /* 0x000000ff00027812 */ /* 0x002fc600078ec0ff */
[----:B------:R-:W1:Y:S01]  /*00d0*/  S2UR UR5, SR_CTAID.Z ;  /* 0x00000000000579c3 */ /* 0x000e620000002700 */
[----:B---3--:R-:W-:Y:S01]  /*00e0*/  VIADD R3, R3, 0xffffffff ;  /* 0xffffffff03037836 */ /* 0x008fe20000000000 */
[C---:B------:R-:W-:Y:S02]  /*00f0*/  ISETP.GE.U32.AND P0, PT, R2.reuse, 0x20, PT ;  /* 0x000000200200780c */ /* 0x040fe40003f06070 */
[C---:B------:R-:W-:Y:S02]  /*0100*/  ISETP.NE.U32.AND P2, PT, R2.reuse, RZ, PT ;  /* 0x000000ff0200720c */ /* 0x040fe40003f45070 */
[----:B------:R-:W-:Y:S02]  /*0110*/  LEA R11, R2, UR20, 0x2 ;  /* 0x00000014020b7c11 */ /* 0x000fe4000f8e10ff */
[----:B------:R-:W2:Y:S01]  /*0120*/  S2UR UR23, SR_CTAID.X ;  /* 0x00000000001779c3 */ /* 0x000ea20000002500 */
[----:B----4-:R-:W-:-:S06]  /*0130*/  VIADD R12, R10, 0xffffffff ;  /* 0xffffffff0a0c7836 */ /* 0x010fcc0000000000 */
[----:B------:R3:W-:Y:S01]  /*0140*/  @!P0 STS [R11], RZ ;  /* 0x000000ff0b008388 */ /* 0x0007e20000000800 */
[----:B------:R-:W-:-:S03]  /*0150*/  NOP ;  /* 0x0000000000007918 */ /* 0x000fc60000000000 */
[----:B------:R3:W-:Y:S01]  /*0160*/  @!P2 STS [UR20+0x24], R3 ;  /* 0x00002403ff00a988 */ /* 0x0007e20008000814 */
[----:B-1----:R-:W-:-:S03]  /*0170*/  UIMAD UR4, UR5, UR4, UR34 ;  /* 0x00000004050472a4 */ /* 0x002fc6000f8e0222 */
[----:B------:R3:W-:Y:S01]  /*0180*/  @!P2 STS [UR20+0x20], R12 ;  /* 0x0000200cff00a988 */ /* 0x0007e20008000814 */
[----:B--2---:R-:W-:-:S04]  /*0190*/  UIMAD UR4, UR4, UR6, UR23 ;  /* 0x00000006040472a4 */ /* 0x004fc8000f8e0217 */
[----:B------:R-:W-:-:S03]  /*01a0*/  UIMAD UR5, UR4, 0x180, URZ ;  /* 0x00000180040578a4 */ /* 0x000fc6000f8e023f */
[----:B------:R-:W-:Y:S01]  /*01b0*/  UMOV UR4, URZ ;  /* 0x0000003f00047c82 */ /* 0x000fe20008000000 */
[----:B------:R-:W-:-:S04]  /*01c0*/  UIADD3 UR28, UP0, UR5, UR32, URZ ;  /* 0x00000020051c7290 */ /* 0x000fc8000ff1e03f */
[----:B------:R-:W-:Y:S01]  /*01d0*/  ULEA.HI.X.SX32 UR29, UR5, UR33, 0x1, UP0 ;  /* 0x00000021051d7291 */ /* 0x000fe200080f0e3f */
[----:B---3--:R-:W-:Y:S11]  /*01e0*/  @P2 BRA `(.L_x_1) ;  /* 0x0000000000182947 */ /* 0x008ff60003800000 */
[----:B------:R-:W1:Y:S01]  /*01f0*/  LDS R4, [UR20+0x8] ;  /* 0x00000814ff047984 */ /* 0x000e620008000800 */
[----:B------:R-:W2:Y:S01]  /*0200*/  LDC.64 R6, c[0x0][0x210] ;  /* 0x00008400ff067b82 */ /* 0x000ea20000000a00 */
[----:B------:R-:W-:Y:S02]  /*0210*/  IMAD.MOV.U32 R5, RZ, RZ, 0x70 ;  /* 0x00000070ff057424 */ /* 0x000fe400078e00ff */
[----:B--2---:R2:W-:Y:S03]  /*0220*/  STS.64 [UR20], R6 ;  /* 0x00000006ff007988 */ /* 0x0045e60008000a14 */
[----:B-1----:R-:W-:-:S05]  /*0230*/  LOP3.LUT R4, R4, 0x10, R5, 0xd8, !PT ;  /* 0x0000001004047812 */ /* 0x002fca00078ed805 */
[----:B------:R2:W-:Y:S02]  /*0240*/  STS [UR20+0x8], R4 ;  /* 0x00000804ff007988 */ /* 0x0005e40008000814 */
.L_x_1:
[----:B------:R-:W-:Y:S05]  /*0250*/  BSYNC B0 ;  /* 0x0000000000007941 */ /* 0x000fea0003800000 */
.L_x_0:
[----:B------:R-:W-:Y:S04]  /*0260*/  BSSY B0, `(.L_x_2) ;  /* 0x000000a000007945 */ /* 0x000fe80003800000 */
[----:B------:R-:W-:Y:S05]  /*0270*/  @P2 BRA `(.L_x_3) ;  /* 0x0000000000202947 */ /* 0x000fea0003800000 */
[----:B--2---:R-:W1:Y:S01]  /*0280*/  LDS R4, [UR20+0x34] ;  /* 0x00003414ff047984 */ /* 0x004e620008000800 */
[----:B------:R-:W-:Y:S02]  /*0290*/  IMAD.MOV.U32 R5, RZ, RZ, 0x1f000000 ;  /* 0x1f000000ff057424 */ /* 0x000fe400078e00ff */
[----:B------:R-:W-:Y:S01]  /*02a0*/  @!P2 IMAD.MOV.U32 R6, RZ, RZ, 0xff ;  /* 0x000000ffff06a424 */ /* 0x000fe200078e00ff */
[----:B------:R-:W2:Y:S02]  /*02b0*/  @!P2 LDS R7, [UR20+0x38] ;  /* 0x00003814ff07a984 */ /* 0x000ea40008000800 */
[----:B-1----:R-:W-:Y:S02]  /*02c0*/  LOP3.LUT R4, R4, 0xff000000, R5, 0xb8, !PT ;  /* 0xff00000004047812 */ /* 0x002fe400078eb805 */
[----:B--2---:R-:W-:-:S03]  /*02d0*/  @!P2 LOP3.LUT R5, R7, 0xff, R6, 0xb8, !PT ;  /* 0x000000ff0705a812 */ /* 0x004fc600078eb806 */
[----:B------:R1:W-:Y:S04]  /*02e0*/  STS [UR20+0x34], R4 ;  /* 0x00003404ff007988 */ /* 0x0003e80008000814 */
[----:B------:R1:W-:Y:S02]  /*02f0*/  @!P2 STS [UR20+0x38], R5 ;  /* 0x00003805ff00a988 */ /* 0x0003e40008000814 */
.L_x_3:
[----:B------:R-:W-:Y:S05]  /*0300*/  BSYNC B0 ;  /* 0x0000000000007941 */ /* 0x000fea0003800000 */
.L_x_2:
[----:B------:R-:W-:Y:S04]  /*0310*/  BSSY B0, `(.L_x_4) ;  /* 0x000000e000007945 */ /* 0x000fe80003800000 */
[----:B------:R-:W-:Y:S05]  /*0320*/  @P2 BRA `(.L_x_5) ;  /* 0x0000000000302947 */ /* 0x000fea0003800000 */
[----:B-1----:R-:W1:Y:S01]  /*0330*/  LDS R5, [UR20+0x34] ;  /* 0x00003414ff057984 */ /* 0x002e620008000800 */
[----:B--2---:R-:W2:Y:S03]  /*0340*/  LDC.64 R6, c[0x0][0x238] ;  /* 0x00008e00ff067b82 */ /* 0x004ea60000000a00 */
[----:B------:R-:W3:Y:S01]  /*0350*/  LDS R4, [UR20+0x1c] ;  /* 0x00001c14ff047984 */ /* 0x000ee20008000800 */
[C---:B--2---:R-:W-:Y:S01]  /*0360*/  SHF.L.U64.HI R7, R6.reuse, 0x1, R7 ;  /* 0x0000000106077819 */ /* 0x044fe20000010207 */
[----:B------:R-:W-:-:S03]  /*0370*/  IMAD.SHL.U32 R6, R6, 0x2, RZ ;  /* 0x0000000206067824 */ /* 0x000fc600078e00ff */
[--C-:B------:R-:W-:Y:S02]  /*0380*/  SHF.R.U32.HI R9, RZ, 0x4, R7.reuse ;  /* 0x00000004ff097819 */ /* 0x100fe40000011607 */
[----:B------:R-:W-:-:S05]  /*0390*/  SHF.R.U64 R6, R6, 0x4, R7 ;  /* 0x0000000406067819 */ /* 0x000fca0000001207 */
[----:B------:R4:W-:Y:S01]  /*03a0*/  STS [UR20+0xc], R6 ;  /* 0x00000c06ff007988 */ /* 0x0009e20008000814 */
[----:B-1----:R-:W-:Y:S02]  /*03b0*/  LOP3.LUT R5, R5, 0x7, RZ, 0xb8, !PT ;  /* 0x0000000705057812 */ /* 0x002fe400078eb8ff */
[----:B---3--:R-:W-:-:S03]  /*03c0*/  LOP3.LUT R4, R4, 0xf, R9, 0xb8, !PT ;  /* 0x0000000f04047812 */ /* 0x008fc600078eb809 */
[----:B------:R4:W-:Y:S04]  /*03d0*/  STS [UR20+0x34], R5 ;  /* 0x00003405ff007988 */ /* 0x0009e80008000814 */
[----:B------:R4:W-:Y:S02]  /*03e0*/  STS [UR20+0x1c], R4 ;  /* 0x00001c04ff007988 */ /* 0x0009e40008000814 */
.L_x_5:
[----:B------:R-:W-:Y:S05]  /*03f0*/  BSYNC B0 ;  /* 0x0000000000007941 */ /* 0x000fea0003800000 */
.L_x_4:
[----:B------:R-:W-:Y:S04]  /*0400*/  BSSY B1, `(.L_x_6) ;  /* 0x000001a000017945 */ /* 0x000fe80003800000 */
[----:B------:R-:W-:Y:S04]  /*0410*/  BSSY B0, `(.L_x_7) ;  /* 0x0000015000007945 */ /* 0x000fe80003800000 */
[----:B------:R-:W-:Y:S05]  /*0420*/  @P2 BRA `(.L_x_8) ;  /* 0x0000000000202947 */ /* 0x000fea0003800000 */
[----:B-12-4-:R-:W1:Y:S02]  /*0430*/  LDS R4, [UR20+0x34] ;  /* 0x00003414ff047984 */ /* 0x016e640008000800 */
[----:B-1----:R-:W-:-:S05]  /*0440*/  LOP3.LUT R4, R4, 0x38, RZ, 0xb8, !PT ;  /* 0x0000003804047812 */ /* 0x002fca00078eb8ff */
[----:B------:R1:W-:Y:S01]  /*0450*/  STS [UR20+0x34], R4 ;  /* 0x00003404ff007988 */ /* 0x0003e20008000814 */
[----:B------:R-:W-:Y:S05]  /*0460*/  @P2 BRA `(.L_x_9) ;  /* 0x0000000000202947 */ /* 0x000fea0003800000 */
[----:B-1----:R-:W1:Y:S01]  /*0470*/  LDS R4, [UR20+0x8] ;  /* 0x00000814ff047984 */ /* 0x002e620008000800 */
[----:B------:R-:W-:-:S05]  /*0480*/  IMAD.MOV.U32 R5, RZ, RZ, 0x780 ;  /* 0x00000780ff057424 */ /* 0x000fca00078e00ff */
[----:B-1----:R-:W-:-:S05]  /*0490*/  LOP3.LUT R4, R4, 0x500, R5, 0xd8, !PT ;  /* 0x0000050004047812 */ /* 0x002fca00078ed805 */
[----:B------:R3:W-:Y:S02]  /*04a0*/  STS [UR20+0x8], R4 ;  /* 0x00000804ff007988 */ /* 0x0007e40008000814 */
.L_x_8:
[----:B------:R-:W-:Y:S05]  /*04b0*/  @P2 BRA `(.L_x_10) ;  /* 0x0000000000282947 */ /* 0x000fea0003800000 */
[----:B-1234-:R-:W1:Y:S02]  /*04c0*/  LDS R4, [UR20+0x8] ;  /* 0x00000814ff047984 */ /* 0x01ee640008000800 */
[----:B-1----:R-:W-:-:S05]  /*04d0*/  LOP3.LUT R4, R4, 0x1800, RZ, 0xb8, !PT ;  /* 0x0000180004047812 */ /* 0x002fca00078eb8ff */
[----:B------:R2:W-:Y:S02]  /*04e0*/  STS [UR20+0x8], R4 ;  /* 0x00000804ff007988 */ /* 0x0005e40008000814 */
.L_x_9:
[----:B------:R-:W-:Y:S05]  /*04f0*/  @P2 BREAK B0 ;  /* 0x0000000000002942 */ /* 0x000fea0003800000 */
[----:B------:R-:W-:Y:S05]  /*0500*/  @P2 BRA `(.L_x_11) ;  /* 0x0000000000242947 */ /* 0x000fea0003800000 */
[----:B------:R-:W3:Y:S01]  /*0510*/  LDS R5, [UR20+0x8] ;  /* 0x00000814ff057984 */ /* 0x000ee20008000800 */
[----:B-12---:R-:W-:-:S05]  /*0520*/  IMAD.MOV.U32 R4, RZ, RZ, 0x6000 ;  /* 0x00006000ff047424 */ /* 0x006fca00078e00ff */
[----:B---3--:R-:W-:-:S04]  /*0530*/  LOP3.LUT R4, R5, 0x4000, R4, 0xd8, !PT ;  /* 0x0000400005047812 */ /* 0x008fc800078ed804 */
[----:B------:R-:W-:-:S05]  /*0540*/  LOP3.LUT R4, R4, 0x400000, RZ, 0xb8, !PT ;  /* 0x0040000004047812 */ /* 0x000fca00078eb8ff */
[----:B------:R5:W-:Y:S02]  /*0550*/  STS [UR20+0x8], R4 ;  /* 0x00000804ff007988 */ /* 0x000be40008000814 */
.L_x_10:
[----:B------:R-:W-:Y:S05]  /*0560*/  BSYNC B0 ;  /* 0x0000000000007941 */ /* 0x000fea0003800000 */
.L_x_7:
[----:B-12345:R-:W1:Y:S02]  /*0570*/  @!P2 LDS R4, [UR20+0x8] ;  /* 0x00000814ff04a984 */ /* 0x03ee640008000800 */
[----:B-1----:R-:W-:-:S05]  /*0580*/  @!P2 LOP3.LUT R4, R4, 0x8000, RZ, 0xb8, !PT ;  /* 0x000080000404a812 */ /* 0x002fca00078eb8ff */
[----:B------:R3:W-:Y:S02]  /*0590*/  @!P2 STS [UR20+0x8], R4 ;  /* 0x00000804ff00a988 */ /* 0x0007e40008000814 */
.L_x_11:
[----:B------:R-:W-:Y:S05]  /*05a0*/  BSYNC B1 ;  /* 0x0000000000017941 */ /* 0x000fea0003800000 */
.L_x_6:
[----:B------:R-:W-:Y:S05]  /*05b0*/  WARPSYNC.ALL ;  /* 0x0000000000007948 */ /* 0x000fea0003800000 */
[----:B------:R-:W4:Y:S02]  /*05c0*/  LDC R6, c[0x0][0x22c] ;  /* 0x00008b00ff067b82 */ /* 0x000f240000000800 */
[----:B----4-:R-:W-:Y:S01]  /*05d0*/  VIADD R6, R6, 0xffffffff ;  /* 0xffffffff06067836 */ /* 0x010fe20000000000 */
[----:B------:R-:W-:Y:S06]  /*05e0*/  @P0 BRA `(.L_x_12) ;  /* 0x0000000000280947 */ /* 0x000fec0003800000 */
[----:B-123--:R-:W1:Y:S01]  /*05f0*/  S2R R4, SR_LANEID ;  /* 0x0000000000047919 */ /* 0x00ee620000000000 */
[----:B------:R-:W-:Y:S05]  /*0600*/  WARPSYNC.ALL ;  /* 0x0000000000007948 */ /* 0x000fea0003800000 */
[----:B-1----:R-:W-:-:S05]  /*0610*/  IMAD.SHL.U32 R7, R4, 0x4, RZ ;  /* 0x0000000404077824 */ /* 0x002fca00078e00ff */
[----:B------:R-:W1:Y:S01]  /*0620*/  LDS R9, [R7+UR20] ;  /* 0x0000001407097984 */ /* 0x000e620008000800 */
[----:B------:R-:W-:-:S05]  /*0630*/  IADD3 R4, P1, R7, UR28, RZ ;  /* 0x0000001c07047c10 */ /* 0x000fca000ff3e0ff */
[----:B------:R-:W-:-:S05]  /*0640*/  IMAD.X R5, RZ, RZ, UR29, P1 ;  /* 0x0000001dff057e24 */ /* 0x000fca00088e06ff */
[----:B-1----:R4:W5:Y:S01]  /*0650*/  ATOMG.E.EXCH.STRONG.GPU PT, RZ, [R4], R9 ;  /* 0x0000000904ff73a8 */ /* 0x00296200041ee100 */
[----:B------:R-:W-:-:S04]  /*0660*/  DEPBAR {5,4,3,2,1,0} ;  /* 0x0000003f0000791a */ /* 0x000fc80000000000 */
[----:B------:R4:W-:Y:S01]  /*0670*/  UTMACCTL.IV [UR28] ;  /* 0x000000001c0079b9 */ /* 0x0009e20008000000 */
[----:B------:R-:W-:Y:S01]  /*0680*/  NOP ;  /* 0x0000000000007918 */ /* 0x000fe20000000000 */
.L_x_12:
[----:B------:R-:W-:Y:S05]  /*0690*/  @P0 BRA `(.L_x_13) ;  /* 0x00000000000c0947 */ /* 0x000fea0003800000 */
[----:B------:R0:W-:Y:S01]  /*06a0*/  UTMACMDFLUSH ;  /* 0x00000000000079b7 */ /* 0x0001e20000000000 */
[----:B------:R-:W-:Y:S05]  /*06b0*/  @P0 BRA `(.L_x_13) ;  /* 0x0000000000040947 */ /* 0x000fea0003800000 */
[----:B------:R-:W-:-:S04]  /*06c0*/  DEPBAR.LE SB0, 0x0 ;  /* 0x000080000000791a */ /* 0x000fc80000000000 */
.L_x_13:
[----:B------:R-:W-:Y:S05]  /*06d0*/  WARPSYNC.ALL ;  /* 0x0000000000007948 */ /* 0x000fea0003800000 */
[----:B-----5:R-:W-:Y:S06]  /*06e0*/  BAR.SYNC.DEFER_BLOCKING 0x0 ;  /* 0x0000000000007b1d */ /* 0x020fec0000010000 */
[----:B------:R-:W-:Y:S02]  /*06f0*/  BSSY B1, `(.L_x_14) ;  /* 0x000000b000017945 */ /* 0x000fe40003800000 */
[----:B------:R-:W-:Y:S06]  /*0700*/  BAR.SYNC.DEFER_BLOCKING 0x0 ;  /* 0x0000000000007b1d */ /* 0x000fec0000010000 */
[----:B------:R5:W-:Y:S01]  /*0710*/  @!P0 STS [R11], RZ ;  /* 0x000000ff0b008388 */ /* 0x000be20000000800 */
[----:B------:R-:W-:Y:S01]  /*0720*/  NOP ;  /* 0x0000000000007918 */ /* 0x000fe20000000000 */
[----:B------:R-:W-:Y:S05]  /*0730*/  @P2 BRA `(.L_x_15) ;  /* 0x0000000000182947 */ /* 0x000fea0003800000 */
[----:B-1234-:R-:W1:Y:S01]  /*0740*/  LDS R4, [UR20+0x8] ;  /* 0x00000814ff047984 */ /* 0x01ee620008000800 */
[----:B------:R-:W2:Y:S01]  /*0750*/  LDC.64 R8, c[0x0][0x218] ;  /* 0x00008600ff087b82 */ /* 0x000ea20000000a00 */
[----:B------:R-:W-:Y:S02]  /*0760*/  IMAD.MOV.U32 R5, RZ, RZ, 0x70 ;  /* 0x00000070ff057424 */ /* 0x000fe400078e00ff */
[----:B--2---:R2:W-:Y:S03]  /*0770*/  STS.64 [UR20], R8 ;  /* 0x00000008ff007988 */ /* 0x0045e60008000a14 */
[----:B-1----:R-:W-:-:S05]  /*0780*/  LOP3.LUT R4, R4, 0x10, R5, 0xd8, !PT ;  /* 0x0000001004047812 */ /* 0x002fca00078ed805 */
[----:B------:R2:W-:Y:S02]  /*0790*/  STS [UR20+0x8], R4 ;  /* 0x00000804ff007988 */ /* 0x0005e40008000814 */
.L_x_15:
[----:B----4-:R-:W-:Y:S05]  /*07a0*/  BSYNC B1 ;  /* 0x0000000000017941 */ /* 0x010fea0003800000 */
.L_x_14:
[----:B------:R-:W-:Y:S04]  /*07b0*/  BSSY B1, `(.L_x_16) ;  /* 0x000000a000017945 */ /* 0x000fe80003800000 */
[----:B------:R-:W-:Y:S05]  /*07c0*/  @P2 BRA `(.L_x_17) ;  /* 0x0000000000202947 */ /* 0x000fea0003800000 */
[----:B-123--:R-:W1:Y:S01]  /*07d0*/  LDS R4, [UR20+0x34] ;  /* 0x00003414ff047984 */ /* 0x00ee620008000800 */
[----:B------:R-:W-:Y:S02]  /*07e0*/  IMAD.MOV.U32 R5, RZ, RZ, 0x3f000000 ;  /* 0x3f000000ff057424 */ /* 0x000fe400078e00ff */
[----:B------:R-:W-:Y:S01]  /*07f0*/  @!P2 IMAD.MOV.U32 R7, RZ, RZ, 0x1f ;  /* 0x0000001fff07a424 */ /* 0x000fe200078e00ff */
[----:B------:R-:W2:Y:S02]  /*0800*/  @!P2 LDS R8, [UR20+0x38] ;  /* 0x00003814ff08a984 */ /* 0x000ea40008000800 */
[----:B-1----:R-:W-:Y:S02]  /*0810*/  LOP3.LUT R4, R4, 0xff000000, R5, 0xb8, !PT ;  /* 0xff00000004047812 */ /* 0x002fe400078eb805 */
[----:B--2---:R-:W-:-:S03]  /*0820*/  @!P2 LOP3.LUT R5, R8, 0xff, R7, 0xb8, !PT ;  /* 0x000000ff0805a812 */ /* 0x004fc600078eb807 */
[----:B------:R4:W-:Y:S04]  /*0830*/  STS [UR20+0x34], R4 ;  /* 0x00003404ff007988 */ /* 0x0009e80008000814 */
[----:B------:R4:W-:Y:S02]  /*0840*/  @!P2 STS [UR20+0x38], R5 ;  /* 0x00003805ff00a988 */ /* 0x0009e40008000814 */
.L_x_17:
[----:B------:R-:W-:Y:S05]  /*0850*/  BSYNC B1 ;  /* 0x0000000000017941 */ /* 0x000fea0003800000 */
.L_x_16:
[----:B------:R-:W-:Y:S04]  /*0860*/  BSSY B1, `(.L_x_18) ;  /* 0x0000004000017945 */ /* 0x000fe80003800000 */
[----:B------:R-:W-:Y:S05]  /*0870*/  @P2 BRA `(.L_x_19) ;  /* 0x0000000000082947 */ /* 0x000fea0003800000 */
[----:B------:R1:W-:Y:S04]  /*0880*/  STS [UR20+0x24], R12 ;  /* 0x0000240cff007988 */ /* 0x0003e80008000814 */
[----:B------:R1:W-:Y:S02]  /*0890*/  STS [UR20+0x20], R6 ;  /* 0x00002006ff007988 */ /* 0x0003e40008000814 */
.L_x_19:
[----:B------:R-:W-:Y:S05]  /*08a0*/  BSYNC B1 ;  /* 0x0000000000017941 */ /* 0x000fea0003800000 */
.L_x_18:
[----:B------:R-:W-:Y:S04]  /*08b0*/  BSSY B1, `(.L_x_20) ;  /* 0x000000e000017945 */ /* 0x000fe80003800000 */
[----:B------:R-:W-:Y:S05]  /*08c0*/  @P2 BRA `(.L_x_21) ;  /* 0x0000000000302947 */ /* 0x000fea0003800000 */
[----:B----4-:R-:W4:Y:S01]  /*08d0*/  LDS R5, [UR20+0x34] ;  /* 0x00003414ff057984 */ /* 0x010f220008000800 */
[----:B-1----:R-:W1:Y:S03]  /*08e0*/  LDC.64 R12, c[0x0][0x240] ;  /* 0x00009000ff0c7b82 */ /* 0x002e660000000a00 */
[----:B--23--:R-:W2:Y:S01]  /*08f0*/  LDS R4, [UR20+0x1c] ;  /* 0x00001c14ff047984 */ /* 0x00cea20008000800 */
[C---:B-1----:R-:W-:Y:S01]  /*0900*/  SHF.L.U64.HI R8, R12.reuse, 0x1, R13 ;  /* 0x000000010c087819 */ /* 0x042fe2000001020d */
[----:B------:R-:W-:-:S03]  /*0910*/  IMAD.SHL.U32 R7, R12, 0x2, RZ ;  /* 0x000000020c077824 */ /* 0x000fc600078e00ff */
[--C-:B------:R-:W-:Y:S02]  /*0920*/  SHF.R.U32.HI R9, RZ, 0x4, R8.reuse ;  /* 0x00000004ff097819 */ /* 0x100fe40000011608 */
[----:B------:R-:W-:-:S05]  /*0930*/  SHF.R.U64 R7, R7, 0x4, R8 ;  /* 0x0000000407077819 */ /* 0x000fca0000001208 */
[----:B------:R1:W-:Y:S01]  /*0940*/  STS [UR20+0xc], R7 ;  /* 0x00000c07ff007988 */ /* 0x0003e20008000814 */
[----:B----4-:R-:W-:Y:S02]  /*0950*/  LOP3.LUT R5, R5, 0x7, RZ, 0xb8, !PT ;  /* 0x0000000705057812 */ /* 0x010fe400078eb8ff */
[----:B--2---:R-:W-:-:S03]  /*0960*/  LOP3.LUT R4, R4, 0xf, R9, 0xb8, !PT ;  /* 0x0000000f04047812 */ /* 0x004fc600078eb809 */
[----:B------:R1:W-:Y:S04]  /*0970*/  STS [UR20+0x34], R5 ;  /* 0x00003405ff007988 */ /* 0x0003e80008000814 */
[----:B------:R1:W-:Y:S02]  /*0980*/  STS [UR20+0x1c], R4 ;  /* 0x00001c04ff007988 */ /* 0x0003e40008000814 */
.L_x_21:
[----:B------:R-:W-:Y:S05]  /*0990*/  BSYNC B1 ;  /* 0x0000000000017941 */ /* 0x000fea0003800000 */
.L_x_20:
[----:B------:R-:W-:Y:S04]  /*09a0*/  BSSY B2, `(.L_x_22) ;  /* 0x000001a000027945 */ /* 0x000fe80003800000 */
[----:B------:R-:W-:Y:S04]  /*09b0*/  BSSY B1, `(.L_x_23) ;  /* 0x0000015000017945 */ /* 0x000fe80003800000 */
[----:B------:R-:W-:Y:S05]  /*09c0*/  @P2 BRA `(.L_x_24) ;  /* 0x0000000000202947 */ /* 0x000fea0003800000 */
[----:B-1234-:R-:W1:Y:S02]  /*09d0*/  LDS R4, [UR20+0x34] ;  /* 0x00003414ff047984 */ /* 0x01ee640008000800 */
[----:B-1----:R-:W-:-:S05]  /*09e0*/  LOP3.LUT R4, R4, 0x38, RZ, 0xb8, !PT ;  /* 0x0000003804047812 */ /* 0x002fca00078eb8ff */
[----:B------:R1:W-:Y:S01]  /*09f0*/  STS [UR20+0x34], R4 ;  /* 0x00003404ff007988 */ /* 0x0003e20008000814 */
[----:B------:R-:W-:Y:S05]  /*0a00*/  @P2 BRA `(.L_x_25) ;  /* 0x0000000000202947 */ /* 0x000fea0003800000 */
[----:B-1----:R-:W1:Y:S01]  /*0a10*/  LDS R4, [UR20+0x8] ;  /* 0x00000814ff047984 */ /* 0x002e620008000800 */
[----:B------:R-:W-:-:S05]  /*0a20*/  IMAD.MOV.U32 R5, RZ, RZ, 0x780 ;  /* 0x00000780ff057424 */ /* 0x000fca00078e00ff */
[----:B-1----:R-:W-:-:S05]  /*0a30*/  LOP3.LUT R4, R4, 0x500, R5, 0xd8, !PT ;  /* 0x0000050004047812 */ /* 0x002fca00078ed805 */
[----:B------:R1:W-:Y:S02]  /*0a40*/  STS [UR20+0x8], R4 ;  /* 0x00000804ff007988 */ /* 0x0003e40008000814 */
.L_x_24:
[----:B------:R-:W-:Y:S05]  /*0a50*/  @P2 BRA `(.L_x_26) ;  /* 0x0000000000282947 */ /* 0x000fea0003800000 */
[----:B-1234-:R-:W1:Y:S02]  /*0a60*/  LDS R4, [UR20+0x8] ;  /* 0x00000814ff047984 */ /* 0x01ee640008000800 */
[----:B-1----:R-:W-:-:S05]  /*0a70*/  LOP3.LUT R4, R4, 0x1800, RZ, 0xb8, !PT ;  /* 0x0000180004047812 */ /* 0x002fca00078eb8ff */
[----:B------:R2:W-:Y:S02]  /*0a80*/  STS [UR20+0x8], R4 ;  /* 0x00000804ff007988 */ /* 0x0005e40008000814 */
.L_x_25:
[----:B------:R-:W-:Y:S05]  /*0a90*/  @P2 BREAK B1 ;  /* 0x0000000000012942 */ /* 0x000fea0003800000 */
[----:B------:R-:W-:Y:S05]  /*0aa0*/  @P2 BRA `(.L_x_27) ;  /* 0x0000000000242947 */ /* 0x000fea0003800000 */
[----:B-12---:R-:W1:Y:S01]  /*0ab0*/  LDS R4, [UR20+0x8] ;  /* 0x00000814ff047984 */ /* 0x006e620008000800 */
[----:B------:R-:W-:-:S05]  /*0ac0*/  IMAD.MOV.U32 R5, RZ, RZ, 0x6000 ;  /* 0x00006000ff057424 */ /* 0x000fca00078e00ff */
[----:B-1----:R-:W-:-:S04]  /*0ad0*/  LOP3.LUT R4, R4, 0x6000, R5, 0xd8, !PT ;  /* 0x0000600004047812 */ /* 0x002fc800078ed805 */
[----:B------:R-:W-:-:S05]  /*0ae0*/  LOP3.LUT R4, R4, 0x400000, RZ, 0xb8, !PT ;  /* 0x0040000004047812 */ /* 0x000fca00078eb8ff */
[----:B------:R1:W-:Y:S02]  /*0af0*/  STS [UR20+0x8], R4 ;  /* 0x00000804ff007988 */ /* 0x0003e40008000814 */
.L_x_26:
[----:B------:R-:W-:Y:S05]  /*0b00*/  BSYNC B1 ;  /* 0x0000000000017941 */ /* 0x000fea0003800000 */
.L_x_23:
[----:B-1234-:R-:W1:Y:S02]  /*0b10*/  @!P2 LDS R4, [UR20+0x8] ;  /* 0x00000814ff04a984 */ /* 0x01ee640008000800 */
[----:B-1----:R-:W-:-:S05]  /*0b20*/  @!P2 LOP3.LUT R4, R4, 0x8000, RZ, 0xb8, !PT ;  /* 0x000080000404a812 */ /* 0x002fca00078eb8ff */
[----:B------:R3:W-:Y:S02]  /*0b30*/  @!P2 STS [UR20+0x8], R4 ;  /* 0x00000804ff00a988 */ /* 0x0007e40008000814 */
.L_x_27:
[----:B------:R-:W-:Y:S05]  /*0b40*/  BSYNC B2 ;  /* 0x0000000000027941 */ /* 0x000fea0003800000 */
.L_x_22:
[----:B------:R-:W-:Y:S05]  /*0b50*/  WARPSYNC.ALL ;  /* 0x0000000000007948 */ /* 0x000fea0003800000 */
[----:B------:R-:W-:-:S04]  /*0b60*/  UIADD3 UR31, UR5, 0x80, URZ ;  /* 0x00000080051f7890 */ /* 0x000fc8000fffe03f */
[----:B------:R-:W-:-:S04]  /*0b70*/  UIADD3 UR30, UP0, UR31, UR32, URZ ;  /* 0x000000201f1e7290 */ /* 0x000fc8000ff1e03f */
[----:B------:R-:W-:Y:S01]  /*0b80*/  ULEA.HI.X.SX32 UR31, UR31, UR33, 0x1, UP0 ;  /* 0x000000211f1f7291 */ /* 0x000fe200080f0e3f */
[----:B------:R-:W-:Y:S11]  /*0b90*/  @P0 BRA `(.L_x_28) ;  /* 0x0000000000280947 */ /* 0x000ff60003800000 */
[----:B-123--:R-:W1:Y:S01]  /*0ba0*/  S2R R4, SR_LANEID ;  /* 0x0000000000047919 */ /* 0x00ee620000000000 */
[----:B------:R-:W-:Y:S05]  /*0bb0*/  WARPSYNC.ALL ;  /* 0x0000000000007948 */ /* 0x000fea0003800000 */
[----:B-1----:R-:W-:-:S05]  /*0bc0*/  IMAD.SHL.U32 R8, R4, 0x4, RZ ;  /* 0x0000000404087824 */ /* 0x002fca00078e00ff */
[----:B------:R-:W1:Y:S01]  /*0bd0*/  LDS R7, [R8+UR20] ;  /* 0x0000001408077984 */ /* 0x000e620008000800 */
[----:B------:R-:W-:-:S05]  /*0be0*/  IADD3 R4, P1, R8, UR30, RZ ;  /* 0x0000001e08047c10 */ /* 0x000fca000ff3e0ff */
[----:B------:R-:W-:-:S05]  /*0bf0*/  IMAD.X R5, RZ, RZ, UR31, P1 ;  /* 0x0000001fff057e24 */ /* 0x000fca00088e06ff */
[----:B-1----:R4:W2:Y:S01]  /*0c00*/  ATOMG.E.EXCH.STRONG.GPU PT, RZ, [R4], R7 ;  /* 0x0000000704ff73a8 */ /* 0x0028a200041ee100 */
[----:B------:R-:W-:-:S04]  /*0c10*/  DEPBAR {5,4,3,2,1,0} ;  /* 0x0000003f0000791a */ /* 0x000fc80000000000 */
[----:B------:R4:W-:Y:S01]  /*0c20*/  UTMACCTL.IV [UR30] ;  /* 0x000000001e0079b9 */ /* 0x0009e20008000000 */
[----:B------:R-:W-:Y:S01]  /*0c30*/  NOP ;  /* 0x0000000000007918 */ /* 0x000fe20000000000 */
.L_x_28:
[----:B------:R-:W-:Y:S05]  /*0c40*/  @P0 BRA `(.L_x_29) ;  /* 0x00000000000c0947 */ /* 0x000fea0003800000 */
[----:B------:R0:W-:Y:S01]  /*0c50*/  UTMACMDFLUSH ;  /* 0x00000000000079b7 */ /* 0x0001e20000000000 */
[----:B------:R-:W-:Y:S05]  /*0c60*/  @P0 BRA `(.L_x_29) ;  /* 0x0000000000040947 */ /* 0x000fea0003800000 */
[----:B------:R-:W-:-:S04]  /*0c70*/  DEPBAR.LE SB0, 0x0 ;  /* 0x000080000000791a */ /* 0x000fc80000000000 */
.L_x_29:
[----:B------:R-:W-:Y:S05]  /*0c80*/  WARPSYNC.ALL ;  /* 0x0000000000007948 */ /* 0x000fea0003800000 */
[----:B--2---:R-:W-:Y:S06]  /*0c90*/  BAR.SYNC.DEFER_BLOCKING 0x0 ;  /* 0x0000000000007b1d */ /* 0x004fec0000010000 */
[----:B------:R-:W-:Y:S02]  /*0ca0*/  BSSY B2, `(.L_x_30) ;  /* 0x000000b000027945 */ /* 0x000fe40003800000 */
[----:B------:R-:W-:Y:S06]  /*0cb0*/  BAR.SYNC.DEFER_BLOCKING 0x0 ;  /* 0x0000000000007b1d */ /* 0x000fec0000010000 */
[----:B------:R2:W-:Y:S01]  /*0cc0*/  @!P0 STS [R11], RZ ;  /* 0x000000ff0b008388 */ /* 0x0005e20000000800 */
[----:B------:R-:W-:Y:S01]  /*0cd0*/  NOP ;  /* 0x0000000000007918 */ /* 0x000fe20000000000 */
[----:B------:R-:W-:Y:S05]  /*0ce0*/  @P2 BRA `(.L_x_31) ;  /* 0x0000000000182947 */ /* 0x000fea0003800000 */
[----:B-1-34-:R-:W1:Y:S01]  /*0cf0*/  LDS R4, [UR20+0x8] ;  /* 0x00000814ff047984 */ /* 0x01ae620008000800 */
[----:B------:R-:W3:Y:S01]  /*0d00*/  LDC.64 R8, c[0x0][0x220] ;  /* 0x00008800ff087b82 */ /* 0x000ee20000000a00 */
[----:B------:R-:W-:Y:S02]  /*0d10*/  IMAD.MOV.U32 R5, RZ, RZ, 0x70 ;  /* 0x00000070ff057424 */ /* 0x000fe400078e00ff */
[----:B---3--:R3:W-:Y:S03]  /*0d20*/  STS.64 [UR20], R8 ;  /* 0x00000008ff007988 */ /* 0x0087e60008000a14 */
[----:B-1----:R-:W-:-:S05]  /*0d30*/  LOP3.LUT R4, R4, 0x10, R5, 0xd8, !PT ;  /* 0x0000001004047812 */ /* 0x002fca00078ed805 */
[----:B------:R3:W-:Y:S02]  /*0d40*/  STS [UR20+0x8], R4 ;  /* 0x00000804ff007988 */ /* 0x0007e40008000814 */
.L_x_31:
[----:B----4-:R-:W-:Y:S05]  /*0d50*/  BSYNC B2 ;  /* 0x0000000000027941 */ /* 0x010fea0003800000 */
.L_x_30:
[----:B------:R-:W-:Y:S04]  /*0d60*/  BSSY B3, `(.L_x_32) ;  /* 0x0000011000037945 */ /* 0x000fe80003800000 */
[----:B------:R-:W-:Y:S04]  /*0d70*/  BSSY B2, `(.L_x_33) ;  /* 0x000000e000027945 */ /* 0x000fe80003800000 */
[----:B------:R-:W-:Y:S05]  /*0d80*/  @P2 BRA `(.L_x_34) ;  /* 0x0000000000242947 */ /* 0x000fea0003800000 */
[----:B-1-3--:R-:W1:Y:S01]  /*0d90*/  LDS R4, [UR20+0x34] ;  /* 0x00003414ff047984 */ /* 0x00ae620008000800 */
[----:B------:R-:W-:-:S05]  /*0da0*/  IMAD.MOV.U32 R5, RZ, RZ, 0x3f000000 ;  /* 0x3f000000ff057424 */ /* 0x000fca00078e00ff */
[----:B-1----:R-:W-:-:S05]  /*0db0*/  LOP3.LUT R4, R4, 0xff000000, R5, 0xb8, !PT ;  /* 0xff00000004047812 */ /* 0x002fca00078eb805 */
[----:B------:R1:W-:Y:S01]  /*0dc0*/  STS [UR20+0x34], R4 ;  /* 0x00003404ff007988 */ /* 0x0003e20008000814 */
[----:B------:R-:W-:Y:S05]  /*0dd0*/  @P2 BRA `(.L_x_35) ;  /* 0x00000000001c2947 */ /* 0x000fea0003800000 */
[----:B-1----:R-:W1:Y:S01]  /*0de0*/  LDS R4, [UR20+0x38] ;  /* 0x00003814ff047984 */ /* 0x002e620008000800 */
[----:B------:R-:W-:-:S05]  /*0df0*/  IMAD.MOV.U32 R5, RZ, RZ, 0xff ;  /* 0x000000ffff057424 */ /* 0x000fca00078e00ff */
[----:B-1----:R-:W-:-:S05]  /*0e00*/  LOP3.LUT R4, R4, 0xff, R5, 0xb8, !PT ;  /* 0x000000ff04047812 */ /* 0x002fca00078eb805 */
[----:B------:R4:W-:Y:S02]  /*0e10*/  STS [UR20+0x38], R4 ;  /* 0x00003804ff007988 */ /* 0x0009e40008000814 */
.L_x_34:
[----:B------:R-:W-:Y:S05]  /*0e20*/  @P2 BREAK B2 ;  /* 0x0000000000022942 */ /* 0x000fea0003800000 */
[----:B------:R-:W-:Y:S05]  /*0e30*/  @P2 BRA `(.L_x_36) ;  /* 0x00000000000c2947 */ /* 0x000fea0003800000 */
[----:B------:R1:W-:Y:S02]  /*0e40*/  STS [UR20+0x20], R6 ;  /* 0x00002006ff007988 */ /* 0x0003e40008000814 */
.L_x_35:
[----:B------:R-:W-:Y:S05]  /*0e50*/  BSYNC B2 ;  /* 0x0000000000027941 */ /* 0x000fea0003800000 */
.L_x_33:
[----:B------:R1:W-:Y:S02]  /*0e60*/  @!P2 STS [UR20+0x24], R3 ;  /* 0x00002403ff00a988 */ /* 0x0003e40008000814 */
.L_x_36:
[----:B------:R-:W-:Y:S05]  /*0e70*/  BSYNC B3 ;  /* 0x0000000000037941 */ /* 0x000fea0003800000 */
.L_x_32:
[----:B------:R-:W-:Y:S05]  /*0e80*/  WARPSYNC.ALL ;  /* 0x0000000000007948 */ /* 0x000fea0003800000 */
[----:B------:R-:W-:Y:S04]  /*0e90*/  BSSY B3, `(.L_x_37) ;  /* 0x000000e000037945 */ /* 0x000fe80003800000 */
[----:B------:R-:W-:Y:S05]  /*0ea0*/  @P2 BRA `(.L_x_38) ;  /* 0x0000000000302947 */ /* 0x000fea0003800000 */
[----:B-1-34-:R-:W1:Y:S01]  /*0eb0*/  LDS R4, [UR20+0x34] ;  /* 0x00003414ff047984 */ /* 0x01ae620008000800 */
[----:B------:R-:W3:Y:S03]  /*0ec0*/  LDC.64 R8, c[0x0][0x248] ;  /* 0x00009200ff087b82 */ /* 0x000ee60000000a00 */
[----:B------:R-:W4:Y:S01]  /*0ed0*/  LDS R3, [UR20+0x1c] ;  /* 0x00001c14ff037984 */ /* 0x000f220008000800 */
[C---:B---3--:R-:W-:Y:S01]  /*0ee0*/  SHF.L.U64.HI R6, R8.reuse, 0x1, R9 ;  /* 0x0000000108067819 */ /* 0x048fe20000010209 */
[----:B------:R-:W-:-:S03]  /*0ef0*/  IMAD.SHL.U32 R5, R8, 0x2, RZ ;  /* 0x0000000208057824 */ /* 0x000fc600078e00ff */
[--C-:B------:R-:W-:Y:S02]  /*0f00*/  SHF.R.U32.HI R8, RZ, 0x4, R6.reuse ;  /* 0x00000004ff087819 */ /* 0x100fe40000011606 */
[----:B------:R-:W-:-:S05]  /*0f10*/  SHF.R.U64 R5, R5, 0x4, R6 ;  /* 0x0000000405057819 */ /* 0x000fca0000001206 */
[----:B------:R3:W-:Y:S01]  /*0f20*/  STS [UR20+0xc], R5 ;  /* 0x00000c05ff007988 */ /* 0x0007e20008000814 */
[----:B-1----:R-:W-:Y:S02]  /*0f30*/  LOP3.LUT R4, R4, 0x7, RZ, 0xb8, !PT ;  /* 0x0000000704047812 */ /* 0x002fe400078eb8ff */
[----:B----4-:R-:W-:-:S03]  /*0f40*/  LOP3.LUT R3, R3, 0xf, R8, 0xb8, !PT ;  /* 0x0000000f03037812 */ /* 0x010fc600078eb808 */
[----:B------:R3:W-:Y:S04]  /*0f50*/  STS [UR20+0x34], R4 ;  /* 0x00003404ff007988 */ /* 0x0007e80008000814 */
[----:B------:R3:W-:Y:S02]  /*0f60*/  STS [UR20+0x1c], R3 ;  /* 0x00001c03ff007988 */ /* 0x0007e40008000814 */
.L_x_38:
[----:B------:R-:W-:Y:S05]  /*0f70*/  BSYNC B3 ;  /* 0x0000000000037941 */ /* 0x000fea0003800000 */
.L_x_37:
[----:B------:R-:W-:Y:S04]  /*0f80*/  BSSY B3, `(.L_x_39) ;  /* 0x000001a000037945 */ /* 0x000fe80003800000 */
[----:B------:R-:W-:Y:S04]  /*0f90*/  BSSY B4, `(.L_x_40) ;  /* 0x0000015000047945 */ /* 0x000fe80003800000 */
[----:B------:R-:W-:Y:S05]  /*0fa0*/  @P2 BRA `(.L_x_41) ;  /* 0x0000000000202947 */ /* 0x000fea0003800000 */
[----:B-1-3--:R-:W1:Y:S02]  /*0fb0*/  LDS R3, [UR20+0x34] ;  /* 0x00003414ff037984 */ /* 0x00ae640008000800 */
[----:B-1----:R-:W-:-:S05]  /*0fc0*/  LOP3.LUT R3, R3, 0x38, RZ, 0xb8, !PT ;  /* 0x0000003803037812 */ /* 0x002fca00078eb8ff */
[----:B------:R1:W-:Y:S01]  /*0fd0*/  STS [UR20+0x34], R3 ;  /* 0x00003403ff007988 */ /* 0x0003e20008000814 */
[----:B------:R-:W-:Y:S05]  /*0fe0*/  @P2 BRA `(.L_x_42) ;  /* 0x0000000000202947 */ /* 0x000fea0003800000 */
[----:B-1----:R-:W1:Y:S01]  /*0ff0*/  LDS R3, [UR20+0x8] ;  /* 0x00000814ff037984 */ /* 0x002e620008000800 */
[----:B----4-:R-:W-:-:S05]  /*1000*/  IMAD.MOV.U32 R4, RZ, RZ, 0x780 ;  /* 0x00000780ff047424 */ /* 0x010fca00078e00ff */
[----:B-1----:R-:W-:-:S05]  /*1010*/  LOP3.LUT R3, R3, 0x500, R4, 0xd8, !PT ;  /* 0x0000050003037812 */ /* 0x002fca00078ed804 */
[----:B------:R1:W-:Y:S02]  /*1020*/  STS [UR20+0x8], R3 ;  /* 0x00000803ff007988 */ /* 0x0003e40008000814 */
.L_x_41:
[----:B------:R-:W-:Y:S05]  /*1030*/  @P2 BRA `(.L_x_43) ;  /* 0x0000000000282947 */ /* 0x000fea0003800000 */
[----:B-1-3--:R-:W1:Y:S02]  /*1040*/  LDS R3, [UR20+0x8] ;  /* 0x00000814ff037984 */ /* 0x00ae640008000800 */
[----:B-1----:R-:W-:-:S05]  /*1050*/  LOP3.LUT R3, R3, 0x1800, RZ, 0xb8, !PT ;  /* 0x0000180003037812 */ /* 0x002fca00078eb8ff */
[----:B------:R3:W-:Y:S02]  /*1060*/  STS [UR20+0x8], R3 ;  /* 0x00000803ff007988 */ /* 0x0007e40008000814 */
.L_x_42:
[----:B------:R-:W-:Y:S05]  /*1070*/  @P2 BREAK B4 ;  /* 0x0000000000042942 */ /* 0x000fea0003800000 */
[----:B------:R-:W-:Y:S05]  /*1080*/  @P2 BRA `(.L_x_44) ;  /* 0x0000000000242947 */ /* 0x000fea0003800000 */
[----:B-1-3--:R-:W1:Y:S01]  /*1090*/  LDS R3, [UR20+0x8] ;  /* 0x00000814ff037984 */ /* 0x00ae620008000800 */
[----:B----4-:R-:W-:-:S05]  /*10a0*/  IMAD.MOV.U32 R4, RZ, RZ, 0x6000 ;  /* 0x00006000ff047424 */ /* 0x010fca00078e00ff */
[----:B-1----:R-:W-:-:S04]  /*10b0*/  LOP3.LUT R3, R3, 0x6000, R4, 0xd8, !PT ;  /* 0x0000600003037812 */ /* 0x002fc800078ed804 */
[----:B------:R-:W-:-:S05]  /*10c0*/  LOP3.LUT R3, R3, 0x400000, RZ, 0xb8, !PT ;  /* 0x0040000003037812 */ /* 0x000fca00078eb8ff */
[----:B------:R1:W-:Y:S02]  /*10d0*/  STS [UR20+0x8], R3 ;  /* 0x00000803ff007988 */ /* 0x0003e40008000814 */
.L_x_43:
[----:B------:R-:W-:Y:S05]  /*10e0*/  BSYNC B4 ;  /* 0x0000000000047941 */ /* 0x000fea0003800000 */
.L_x_40:
[----:B-1-3--:R-:W1:Y:S02]  /*10f0*/  @!P2 LDS R3, [UR20+0x8] ;  /* 0x00000814ff03a984 */ /* 0x00ae640008000800 */
[----:B-1----:R-:W-:-:S05]  /*1100*/  @!P2 LOP3.LUT R3, R3, 0x8000, RZ, 0xb8, !PT ;  /* 0x000080000303a812 */ /* 0x002fca00078eb8ff */
[----:B------:R1:W-:Y:S02]  /*1110*/  @!P2 STS [UR20+0x8], R3 ;  /* 0x00000803ff00a988 */ /* 0x0003e40008000814 */
.L_x_44:
[----:B------:R-:W-:Y:S05]  /*1120*/  BSYNC B3 ;  /* 0x0000000000037941 */ /* 0x000fea0003800000 */
.L_x_39:
[----:B------:R-:W-:Y:S05]  /*1130*/  WARPSYNC.ALL ;  /* 0x0000000000007948 */ /* 0x000fea0003800000 */
[----:B------:R-:W-:Y:S01]  /*1140*/  UIADD3 UR5, UR5, 0x100, URZ ;  /* 0x0000010005057890 */ /* 0x000fe2000fffe03f */
[----:B------:R-:W-:Y:S02]  /*1150*/  ISETP.GE.AND P1, PT, R10, 0x1, PT ;  /* 0x000000010a00780c */ /* 0x000fe40003f26270 */
[----:B------:R-:W-:Y:S02]  /*1160*/  CS2R R56, SRZ ;  /* 0x0000000000387805 */ /* 0x000fe4000001ff00 */
[----:B------:R-:W-:Y:S01]  /*1170*/  CS2R R58, SRZ ;  /* 0x00000000003a7805 */ /* 0x000fe2000001ff00 */
[----:B------:R-:W-:Y:S01]  /*1180*/  UIADD3 UR32, UP0, UR5, UR32, URZ ;  /* 0x0000002005207290 */ /* 0x000fe2000ff1e03f */
[----:B------:R-:W-:-:S02]  /*1190*/  CS2R R60, SRZ ;  /* 0x00000000003c7805 */ /* 0x000fc4000001ff00 */
[----:B------:R-:W-:Y:S02]  /*11a0*/  CS2R R62, SRZ ;  /* 0x00000000003e7805 */ /* 0x000fe4000001ff00 */
[----:B------:R-:W-:Y:S01]  /*11b0*/  CS2R R64, SRZ ;  /* 0x0000000000407805 */ /* 0x000fe2000001ff00 */
[----:B------:R-:W-:Y:S01]  /*11c0*/  ULEA.HI.X.SX32 UR33, UR5, UR33, 0x1, UP0 ;  /* 0x0000002105217291 */ /* 0x000fe200080f0e3f */
[----:B------:R-:W-:Y:S02]  /*11d0*/  CS2R R66, SRZ ;  /* 0x0000000000427805 */ /* 0x000fe4000001ff00 */
[----:B------:R-:W-:Y:S02]  /*11e0*/  CS2R R68, SRZ ;  /* 0x0000000000447805 */ /* 0x000fe4000001ff00 */
[----:B------:R-:W-:Y:S02]  /*11f0*/  CS2R R70, SRZ ;  /* 0x0000000000467805 */ /* 0x000fe4000001ff00 */
[----:B------:R-:W-:-:S02]  /*1200*/  CS2R R72, SRZ ;  /* 0x0000000000487805 */ /* 0x000fc4000001ff00 */
[----:B------:R-:W-:Y:S02]  /*1210*/  CS2R R74, SRZ ;  /* 0x00000000004a7805 */ /* 0x000fe4000001ff00 */
[----:B------:R-:W-:Y:S02]  /*1220*/  CS2R R76, SRZ ;  /* 0x00000000004c7805 */ /* 0x000fe4000001ff00 */
[----:B------:R-:W-:Y:S02]  /*1230*/  CS2R R78, SRZ ;  /* 0x00000000004e7805 */ /* 0x000fe4000001ff00 */
[----:B------:R-:W-:Y:S02]  /*1240*/  CS2R R80, SRZ ;  /* 0x0000000000507805 */ /* 0x000fe4000001ff00 */
[----:B------:R-:W-:Y:S02]  /*1250*/  CS2R R82, SRZ ;  /* 0x0000000000527805 */ /* 0x000fe4000001ff00 */
[----:B------:R-:W-:-:S02]  /*1260*/  CS2R R84, SRZ ;  /* 0x0000000000547805 */ /* 0x000fc4000001ff00 */
[----:B------:R-:W-:Y:S02]  /*1270*/  CS2R R86, SRZ ;  /* 0x0000000000567805 */ /* 0x000fe4000001ff00 */
[----:B------:R-:W-:Y:S02]  /*1280*/  CS2R R24, SRZ ;  /* 0x0000000000187805 */ /* 0x000fe4000001ff00 */
[----:B------:R-:W-:Y:S02]  /*1290*/  CS2R R26, SRZ ;  /* 0x00000000001a7805 */ /* 0x000fe4000001ff00 */
[----:B------:R-:W-:Y:S01]  /*12a0*/  CS2R R28, SRZ ;  /* 0x00000000001c7805 */ /* 0x000fe2000001ff00 */
[----:B------:R-:W-:Y:S01]  /*12b0*/  IMAD.MOV.U32 R30, RZ, RZ, RZ ;  /* 0x000000ffff1e7224 */ /* 0x000fe200078e00ff */
[----:B------:R-:W-:Y:S06]  /*12c0*/  @P0 BRA `(.L_x_45) ;  /* 0x0000000000280947 */ /* 0x000fec0003800000 */
[----:B-1-3--:R-:W1:Y:S01]  /*12d0*/  S2R R3, SR_LANEID ;  /* 0x0000000000037919 */ /* 0x00ae620000000000 */
[----:B------:R-:W-:Y:S05]  /*12e0*/  WARPSYNC.ALL ;  /* 0x0000000000007948 */ /* 0x000fea0003800000 */
[----:B-1----:R-:W-:-:S05]  /*12f0*/  IMAD.SHL.U32 R6, R3, 0x4, RZ ;  /* 0x0000000403067824 */ /* 0x002fca00078e00ff */
[----:B------:R-:W1:Y:S01]  /*1300*/  LDS R3, [R6+UR20] ;  /* 0x0000001406037984 */ /* 0x000e620008000800 */
[----:B----4-:R-:W-:-:S05]  /*1310*/  IADD3 R4, P3, R6, UR32, RZ ;  /* 0x0000002006047c10 */ /* 0x010fca000ff7e0ff */
[----:B------:R-:W-:-:S05]  /*1320*/  IMAD.X R5, RZ, RZ, UR33, P3 ;  /* 0x00000021ff057e24 */ /* 0x000fca00098e06ff */
[----:B-1----:R1:W3:Y:S01]  /*1330*/  ATOMG.E.EXCH.STRONG.GPU PT, RZ, [R4], R3 ;  /* 0x0000000304ff73a8 */ /* 0x0022e200041ee100 */
[----:B------:R-:W-:-:S04]  /*1340*/  DEPBAR {5,4,3,2,1,0} ;  /* 0x0000003f0000791a */ /* 0x000fc80000000000 */
[----:B------:R1:W-:Y:S01]  /*1350*/  UTMACCTL.IV [UR32] ;  /* 0x00000000200079b9 */ /* 0x0003e20008000000 */
[----:B------:R-:W-:Y:S01]  /*1360*/  NOP ;  /* 0x0000000000007918 */ /* 0x000fe20000000000 */
.L_x_45:
[----:B------:R-:W-:Y:S05]  /*1370*/  @P0 BRA `(.L_x_46) ;  /* 0x00000000000c0947 */ /* 0x000fea0003800000 */
[----:B------:R0:W-:Y:S01]  /*1380*/  UTMACMDFLUSH ;  /* 0x00000000000079b7 */ /* 0x0001e20000000000 */
[----:B------:R-:W-:Y:S05]  /*1390*/  @P0 BRA `(.L_x_46) ;  /* 0x0000000000040947 */ /* 0x000fea0003800000 */
[----:B------:R-:W-:-:S04]  /*13a0*/  DEPBAR.LE SB0, 0x0 ;  /* 0x000080000000791a */ /* 0x000fc80000000000 */
.L_x_46:
[----:B------:R-:W-:Y:S05]  /*13b0*/  WARPSYNC.ALL ;  /* 0x0000000000007948 */ /* 0x000fea0003800000 */
[----:B---3--:R-:W-:Y:S01]  /*13c0*/  BAR.SYNC.DEFER_BLOCKING 0x0 ;  /* 0x0000000000007b1d */ /* 0x008fe20000010000 */
[----:B------:R-:W-:Y:S01]  /*13d0*/  USHF.L.U32 UR11, UR23, 0x8, URZ ;  /* 0x00000008170b7899 */ /* 0x000fe2000800063f */
[----:B------:R-:W-:Y:S01]  /*13e0*/  IMAD.MOV.U32 R31, RZ, RZ, RZ ;  /* 0x000000ffff1f7224 */ /* 0x000fe200078e00ff */
[----:B------:R-:W-:Y:S01]  /*13f0*/  USHF.L.U32 UR14, UR34, 0x6, URZ ;  /* 0x00000006220e7899 */ /* 0x000fe2000800063f */
[----:B------:R-:W-:Y:S02]  /*1400*/  CS2R R32, SRZ ;  /* 0x0000000000207805 */ /* 0x000fe4000001ff00 */
[----:B------:R-:W-:Y:S01]  /*1410*/  CS2R R34, SRZ ;  /* 0x0000000000227805 */ /* 0x000fe2000001ff00 */
[----:B------:R-:W-:Y:S01]  /*1420*/  VOTEU.ALL UP0, P2 ;  /* 0x00000000003f7886 */ /* 0x000fe20001000000 */
[----:B------:R-:W-:Y:S01]  /*1430*/  UMOV UR6, 0x1 ;  /* 0x0000000100067882 */ /* 0x000fe20000000000 */
[----:B------:R-:W-:Y:S01]  /*1440*/  VOTEU.ALL UP1, P2 ;  /* 0x00000000003f7886 */ /* 0x000fe20001020000 */
[----:B------:R-:W-:-:S02]  /*1450*/  CS2R R36, SRZ ;  /* 0x0000000000247805 */ /* 0x000fc4000001ff00 */
[----:B------:R-:W-:Y:S01]  /*1460*/  CS2R R38, SRZ ;  /* 0x0000000000267805 */ /* 0x000fe2000001ff00 */
[----:B------:R-:W-:-:S04]  /*1470*/  @!UP0 UIADD3 UR8, -UR6, 0x100000, URZ ;  /* 0x0010000006088890 */ /* 0x000fc8000fffe13f */
[----:B------:R-:W-:Y:S02]  /*1480*/  @!UP0 USHF.L.U32 UR9, UR8, 0xb, URZ ;  /* 0x0000000b08098899 */ /* 0x000fe4000800063f */
[----:B------:R-:W-:Y:S01]  /*1490*/  @!UP0 USHF.L.U32 UR8, UR8, 0x1, URZ ;  /* 0x0000000108088899 */ /* 0x000fe2000800063f */
[----:B------:R-:W-:Y:S01]  /*14a0*/  CS2R R40, SRZ ;  /* 0x0000000000287805 */ /* 0x000fe2000001ff00 */
[----:B------:R-:W-:-:S04]  /*14b0*/  @!UP0 UIADD3 UR6, -UR6, 0x100000, URZ ;  /* 0x0010000006068890 */ /* 0x000fc8000fffe13f */
[----:B------:R-:W-:Y:S02]  /*14c0*/  @!UP0 USHF.L.U32 UR7, UR6, 0xb, URZ ;  /* 0x0000000b06078899 */ /* 0x000fe4000800063f */
[----:B------:R-:W-:Y:S01]  /*14d0*/  @!UP0 USHF.L.U32 UR6, UR6, 0x1, URZ ;  /* 0x0000000106068899 */ /* 0x000fe2000800063f */
[----:B------:R-:W-:Y:S01]  /*14e0*/  CS2R R42, SRZ ;  /* 0x00000000002a7805 */ /* 0x000fe2000001ff00 */
[----:B------:R-:W-:Y:S01]  /*14f0*/  VOTEU.ALL UP0, P2 ;  /* 0x00000000003f7886 */ /* 0x000fe20001000000 */
[----:B------:R-:W-:Y:S02]  /*1500*/  CS2R R44, SRZ ;  /* 0x00000000002c7805 */ /* 0x000fe4000001ff00 */
[----:B------:R-:W-:Y:S02]  /*1510*/  CS2R R46, SRZ ;  /* 0x00000000002e7805 */ /* 0x000fe4000001ff00 */
[----:B------:R-:W-:Y:S02]  /*1520*/  CS2R R48, SRZ ;  /* 0x0000000000307805 */ /* 0x000fe4000001ff00 */
[----:B------:R-:W-:-:S02]  /*1530*/  CS2R R50, SRZ ;  /* 0x0000000000327805 */ /* 0x000fc4000001ff00 */
[----:B------:R-:W-:Y:S02]  /*1540*/  CS2R R52, SRZ ;  /* 0x0000000000347805 */ /* 0x000fe4000001ff00 */
[----:B------:R-:W-:Y:S01]  /*1550*/  CS2R R54, SRZ ;  /* 0x0000000000367805 */ /* 0x000fe2000001ff00 */
[----:B------:R-:W3:Y:S02]  /*1560*/  FENCE.VIEW.ASYNC.S ;  /* 0x00000000000073c6 */ /* 0x000ee40000000000 */
[----:B---3--:R3:W4:Y:S02]  /*1570*/  @!UP0 SYNCS.EXCH.64 URZ, [UR20+0xa000], UR8 ;  /* 0x00a00008143f85b2 */ /* 0x0087240008000100 */
[----:B----4-:R-:W-:Y:S06]  /*1580*/  BAR.SYNC.DEFER_BLOCKING 0x0 ;  /* 0x0000000000007b1d */ /* 0x010fec0000010000 */
[----:B------:R3:W4:Y:S01]  /*1590*/  @!UP1 SYNCS.EXCH.64 URZ, [UR20+0xa008], UR6 ;  /* 0x00a00806143f95b2 */ /* 0x0007220008000100 */
[----:B------:R-:W-:Y:S05]  /*15a0*/  @!P1 BRA `(.L_x_47) ;  /* 0x0000000400989947 */ /* 0x000fea0003800000 */
[----:B-1----:R-:W-:Y:S02]  /*15b0*/  SHF.R.U32.HI R3, RZ, 0x5, R0 ;  /* 0x00000005ff037819 */ /* 0x002fe40000011600 */
[----:B------:R-:W-:Y:S02]  /*15c0*/  CS2R R56, SRZ ;  /* 0x0000000000387805 */ /* 0x000fe4000001ff00 */
[----:B------:R-:W-:Y:S02]  /*15d0*/  CS2R R58, SRZ ;  /* 0x00000000003a7805 */ /* 0x000fe4000001ff00 */
[----:B------:R-:W-:Y:S02]  /*15e0*/  CS2R R60, SRZ ;  /* 0x00000000003c7805 */ /* 0x000fe4000001ff00 */
[----:B------:R-:W-:Y:S02]  /*15f0*/  R2UR UR21, R3 ;  /* 0x00000000031572ca */ /* 0x000fe400000e0000 */
        /* <DEDUP_REMOVED lines=29> */
[----:B------:R-:W-:Y:S01]  /*17d0*/  UMOV UR5, URZ ;  /* 0x0000003f00057c82 */ /* 0x000fe20008000000 */
[----:B------:R-:W-:-:S05]  /*17e0*/  UMOV UR10, URZ ;  /* 0x0000003f000a7c82 */ /* 0x000fca0008000000 */
.L_x_49:
[----:B----4-:R-:W-:Y:S01]  /*17f0*/  BAR.SYNC.DEFER_BLOCKING 0x0 ;  /* 0x0000000000007b1d */ /* 0x010fe20000010000 */
[----:B------:R-:W-:Y:S01]  /*1800*/  ULEA UR18, UR5, UR20, 0x3 ;  /* 0x0000001405127291 */ /* 0x000fe2000f8e183f */
[----:B------:R-:W-:Y:S01]  /*1810*/  @!P2 IMAD.MOV.U32 R3, RZ, RZ, 0x5000 ;  /* 0x00005000ff03a424 */ /* 0x000fe200078e00ff */
[----:B------:R-:W-:Y:S01]  /*1820*/  ELECT P0, URZ, PT ;  /* 0x00000000003f782f */ /* 0x000fe20003800000 */
[----:B---3--:R-:W-:-:S03]  /*1830*/  ULEA UR8, UR5, UR20, 0xe ;  /* 0x0000001405087291 */ /* 0x008fc6000f8e703f */
[----:B------:R-:W-:Y:S02]  /*1840*/  ISETP.LT.U32.AND P0, PT, R2, 0x20, P0 ;  /* 0x000000200200780c */ /* 0x000fe40000701070 */
[----:B------:R-:W-:Y:S01]  /*1850*/  ELECT P1, URZ, PT ;  /* 0x00000000003f782f */ /* 0x000fe20003820000 */
[----:B------:R-:W-:-:S03]  /*1860*/  ULEA UR12, UR5, UR20, 0xc ;  /* 0x00000014050c7291 */ /* 0x000fc6000f8e603f */
[----:B------:R-:W-:Y:S01]  /*1870*/  ISETP.LT.U32.AND P1, PT, R2, 0x20, P1 ;  /* 0x000000200200780c */ /* 0x000fe20000f21070 */
[----:B------:R-:W-:Y:S01]  /*1880*/  UMOV UR15, UR10 ;  /* 0x0000000a000f7c82 */ /* 0x000fe20008000000 */
[----:B------:R-:W-:-:S05]  /*1890*/  UIADD3 UR12, UR12, 0x8000, URZ ;  /* 0x000080000c0c7890 */ /* 0x000fca000fffe03f */
[----:B------:R-:W-:Y:S01]  /*18a0*/  VOTEU.ANY UP0, P0 ;  /* 0x00000000003f7886 */ /* 0x000fe20000000100 */
[----:B------:R-:W-:Y:S01]  /*18b0*/  VOTEU.ANY UP2, P0 ;  /* 0x00000000003f7886 */ /* 0x000fe20000040100 */
[----:B------:R1:W-:Y:S01]  /*18c0*/  @!P2 SYNCS.ARRIVE.TRANS64 RZ, [UR18+0xa000], R3 ;  /* 0x00a00003ffffa9a7 */ /* 0x0003e20008000012 */
[----:B------:R3:W-:Y:S06]  /*18d0*/  MEMBAR.ALL.CTA ;  /* 0x0000000000007992 */ /* 0x0007ec0000008000 */
[----:B---3--:R-:W3:Y:S01]  /*18e0*/  FENCE.VIEW.ASYNC.S ;  /* 0x00000000000073c6 */ /* 0x008ee20000000000 */
[----:B------:R-:W-:Y:S01]  /*18f0*/  @UP0 UIADD3 UR9, UR18, 0xa000, URZ ;  /* 0x0000a00012090890 */ /* 0x000fe2000fffe03f */
[----:B------:R-:W-:Y:S01]  /*1900*/  @UP0 UMOV UR6, UR28 ;  /* 0x0000001c00060c82 */ /* 0x000fe20008000000 */
[----:B------:R-:W-:Y:S01]  /*1910*/  @UP0 UMOV UR7, UR29 ;  /* 0x0000001d00070c82 */ /* 0x000fe20008000000 */
[----:B---3--:R-:W-:Y:S01]  /*1920*/  VOTEU.ANY UP1, P1 ;  /* 0x00000000003f7886 */ /* 0x008fe20000820100 */
[----:B------:R-:W-:Y:S01]  /*1930*/  VOTEU.ANY UP3, P1 ;  /* 0x00000000003f7886 */ /* 0x000fe20000860100 */
[----:B-1----:R-:W-:-:S03]  /*1940*/  IMAD.U32 R3, RZ, RZ, UR4 ;  /* 0x00000004ff037e24 */ /* 0x002fc6000f8e00ff */
[----:B------:R-:W-:Y:S01]  /*1950*/  @UP1 UIADD3 UR13, UR18, 0xa000, URZ ;  /* 0x0000a000120d1890 */ /* 0x000fe2000fffe03f */
[----:B------:R-:W-:Y:S01]  /*1960*/  @UP1 UMOV UR16, UR30 ;  /* 0x0000001e00101c82 */ /* 0x000fe20008000000 */
[----:B------:R-:W-:Y:S01]  /*1970*/  @UP1 UMOV UR17, UR31 ;  /* 0x0000001f00111c82 */ /* 0x000fe20008000000 */
[----:B------:R-:W-:Y:S01]  /*1980*/  SHF.L.U32 R3, R3, 0x1f, RZ ;  /* 0x0000001f03037819 */ /* 0x000fe200000006ff */
[----:B------:R-:W-:Y:S06]  /*1990*/  BAR.SYNC.DEFER_BLOCKING 0x0 ;  /* 0x0000000000007b1d */ /* 0x000fec0000010000 */
[----:B------:R1:W-:Y:S02]  /*19a0*/  @UP2 UTMALDG.2D [UR8], [UR6] ;  /* 0x00000008060025b4 */ /* 0x0003e40008008000 */
[----:B------:R-:W-:Y:S06]  /*19b0*/  BAR.SYNC.DEFER_BLOCKING 0x0 ;  /* 0x0000000000007b1d */ /* 0x000fec0000010000 */
[----:B------:R1:W-:Y:S02]  /*19c0*/  @UP3 UTMALDG.2D [UR12], [UR16] ;  /* 0x0000000c100035b4 */ /* 0x0003e40008008000 */
[----:B------:R-:W-:Y:S06]  /*19d0*/  BAR.SYNC.DEFER_BLOCKING 0x0 ;  /* 0x0000000000007b1d */ /* 0x000fec0000010000 */
[----:B------:R-:W3:Y:S02]  /*19e0*/  SYNCS.PHASECHK.TRANS64.TRYWAIT P0, [UR18+0xa000], R3 ;  /* 0x00a00003ff0075a7 */ /* 0x000ee40008000152 */
[----:B-1-3--:R-:W-:Y:S05]  /*19f0*/  @!P0 BRA `(.L_x_48) ;  /* 0x0000000400b08947 */ /* 0x00afea0003800000 */
.L_x_50:
[----:B------:R-:W-:Y:S01]  /*1a00*/  USHF.L.U32 UR6, UR21, 0x6, URZ ;  /* 0x0000000615067899 */ /* 0x000fe2000800063f */
[----:B------:R-:W-:Y:S02]  /*1a10*/  WARPGROUP.DEPBAR.LE gsb0, 0x0 ;  /* 0x00008000000079c5 */ /* 0x000fe40000010000 */
[----:B------:R-:W-:Y:S01]  /*1a20*/  USHF.R.U32.HI UR7, URZ, 0x4, UR12 ;  /* 0x000000043f077899 */ /* 0x000fe2000801160c */
[----:B------:R-:W-:Y:S01]  /*1a30*/  WARPGROUP.ARRIVE ;  /* 0x00000000000079c5 */ /* 0x000fe20000000000 */
[----:B------:R-:W-:Y:S01]  /*1a40*/  ULOP3.LUT UR6, UR6, 0x100, URZ, 0xc0, !UPT ;  /* 0x0000010006067892 */ /* 0x000fe2000f8ec03f */
[----:B------:R-:W1:Y:S01]  /*1a50*/  LDC R3, c[0x0][0x230] ;  /* 0x00008c00ff037b82 */ /* 0x000e620000000800 */
[----:B------:R-:W-:Y:S01]  /*1a60*/  UMOV UR19, 0x40000040 ;  /* 0x4000004000137882 */ /* 0x000fe20000000000 */
[----:B------:R-:W-:Y:S01]  /*1a70*/  UMOV UR17, 0x80000020 ;  /* 0x8000002000117882 */ /* 0x000fe20000000000 */
[----:B------:R-:W-:Y:S02]  /*1a80*/  ULEA.HI UR8, UR8, UR6, URZ, 0x1c ;  /* 0x0000000608087291 */ /* 0x000fe4000f8fe03f */
[----:B------:R-:W-:-:S02]  /*1a90*/  USGXT.U32 UR6, UR7, 0xe ;  /* 0x0000000e0706789a */ /* 0x000fc40008000000 */
[----:B------:R-:W-:Y:S01]  /*1aa0*/  ULOP3.LUT UR16, UR8, 0x3fff, URZ, 0xc0, !UPT ;  /* 0x00003fff08107892 */ /* 0x000fe2000f8ec03f */
[----:B------:R-:W-:Y:S01]  /*1ab0*/  UMOV UR7, URZ ;  /* 0x0000003f00077c82 */ /* 0x000fe20008000000 */
[----:B------:R-:W-:Y:S02]  /*1ac0*/  UMOV UR26, 0x80 ;  /* 0x00000080001a7882 */ /* 0x000fe40000000000 */
[----:B------:R-:W-:Y:S01]  /*1ad0*/  UIADD3 UR24, UP0, UR16, 0x2, URZ ;  /* 0x0000000210187890 */ /* 0x000fe2000ff1e03f */
[----:B------:R-:W-:Y:S01]  /*1ae0*/  UMOV UR18, UR6 ;  /* 0x0000000600127c82 */ /* 0x000fe20008000000 */
[----:B------:R-:W-:Y:S02]  /*1af0*/  UMOV UR27, 0x40000040 ;  /* 0x40000040001b7882 */ /* 0x000fe40000000000 */
[----:B------:R-:W-:Y:S01]  /*1b00*/  UIADD3.X UR25, UR7, -0x7fffffe0, URZ, UP0, !UPT ;  /* 0x8000002007197890 */ /* 0x000fe200087fe43f */
[----:B------:R-:W-:Y:S01]  /*1b10*/  HGMMA.64x64x16.F32.BF16 R56, gdesc[UR16].tnspB, R56 ;  /* 0x40e00000103879f0 */ /* 0x000fe20008701838 */
[----:B------:R-:W-:Y:S01]  /*1b20*/  UIADD3 UR10, UR10, 0x20, URZ ;  /* 0x000000200a0a7890 */ /* 0x000fe2000fffe03f */
[----:B------:R-:W-:Y:S01]  /*1b30*/  UMOV UR7, URZ ;  /* 0x0000003f00077c82 */ /* 0x000fe20008000000 */
[----:B------:R-:W-:-:S02]  /*1b40*/  UIADD3.64 UR16, UR24, 0x1fe, URZ ;  /* 0x000001fe18107897 */ /* 0x000fc4000fffe03f */
[----:B------:R-:W-:Y:S02]  /*1b50*/  UIADD3.64 UR26, UR6, UR26, URZ ;  /* 0x0000001a061a7297 */ /* 0x000fe4000fffe03f */
[----:B------:R-:W-:Y:S01]  /*1b60*/  UIADD3 UR5, UR5, 0x1, URZ ;  /* 0x0000000105057890 */ /* 0x000fe2000fffe03f */
[----:B-1----:R-:W-:-:S03]  /*1b70*/  ISETP.LE.AND P0, PT, R3, UR10, PT ;  /* 0x0000000a03007c0c */ /* 0x002fc6000bf03270 */
[----:B------:R-:W-:-:S04]  /*1b80*/  UISETP.NE.U32.AND UP0, UPT, UR5, 0x2, UPT ;  /* 0x000000020500788c */ /* 0x000fc8000bf05070 */
[----:B------:R-:W-:Y:S02]  /*1b90*/  USEL UR6, URZ, 0x1, UP0 ;  /* 0x000000013f067887 */ /* 0x000fe40008000000 */
[----:B------:R-:W-:Y:S02]  /*1ba0*/  USEL UR5, UR5, URZ, UP0 ;  /* 0x0000003f05057287 */ /* 0x000fe40008000000 */
[----:B------:R-:W-:Y:S01]  /*1bb0*/  ULOP3.LUT UR4, UR4, UR6, URZ, 0x3c, !UPT ;  /* 0x0000000604047292 */ /* 0x000fe2000f8e3c3f */
[----:B------:R-:W-:Y:S01]  /*1bc0*/  HGMMA.64x64x16.F32.BF16 R56, gdesc[UR24].tnspB, R56 ;  /* 0x40e00000183879f0 */ /* 0x000fe20008701838 */
[----:B------:R-:W-:-:S03]  /*1bd0*/  UIADD3.64 UR24, UR24, 0x200, URZ ;  /* 0x0000020018187897 */ /* 0x000fc6000fffe03f */
[----:B------:R-:W-:Y:S06]  /*1be0*/  HGMMA.64x64x16.F32.BF16 R24, gdesc[UR16].tnspB, R24 ;  /* 0x40e00000101879f0 */ /* 0x000fec0008701818 */
[----:B------:R-:W-:Y:S01]  /*1bf0*/  HGMMA.64x64x16.F32.BF16 R24, gdesc[UR24].tnspB, R24, gsb0 ;  /* 0x40e00000181879f0 */ /* 0x000fe20008001818 */
[----:B------:R-:W-:Y:S05]  /*1c00*/  @!P0 BRA `(.L_x_49) ;  /* 0xfffffff800f88947 */ /* 0x000fea000383ffff */
.L_x_47:
[----:B------:R-:W-:Y:S02]  /*1c10*/  WARPGROUP.DEPBAR.LE gsb0, 0x0 ;  /* 0x00008000000079c5 */ /* 0x000fe40000010000 */
[----:B----4-:R-:W-:Y:S01]  /*1c20*/  BAR.SYNC.DEFER_BLOCKING 0x0 ;  /* 0x0000000000007b1d */ /* 0x010fe20000010000 */
[C---:B-1----:R-:W-:Y:S01]  /*1c30*/  IMAD.SHL.U32 R3, R0.reuse, 0x80, RZ ;  /* 0x0000008000037824 */ /* 0x042fe200078e00ff */
[----:B------:R-:W-:Y:S01]  /*1c40*/  ELECT P0, URZ, PT ;  /* 0x00000000003f782f */ /* 0x000fe20003800000 */
[----:B------:R-:W-:Y:S01]  /*1c50*/  IMAD.SHL.U32 R4, R0, 0x10, RZ ;  /* 0x0000001000047824 */ /* 0x000fe200078e00ff */
[----:B------:R-:W-:Y:S02]  /*1c60*/  F2FP.BF16.F32.PACK_AB R56, R57, R56 ;  /* 0x000000383938723e */ /* 0x000fe400000010ff */
[----:B------:R-:W-:Y:S01]  /*1c70*/  LOP3.LUT R3, R3, 0x780, RZ, 0xc0, !PT ;  /* 0x0000078003037812 */ /* 0x000fe200078ec0ff */
[----:B------:R-:W-:Y:S01]  /*1c80*/  UMOV UR21, UR14 ;  /* 0x0000000e00157c82 */ /* 0x000fe20008000000 */
[----:B------:R-:W-:Y:S01]  /*1c90*/  F2FP.BF16.F32.PACK_AB R57, R59, R58 ;  /* 0x0000003a3b39723e */ /* 0x000fe200000010ff */
[----:B------:R-:W-:Y:S01]  /*1ca0*/  UMOV UR22, UR11 ;  /* 0x0000000b00167c82 */ /* 0x000fe20008000000 */
[----:B------:R-:W-:-:S02]  /*1cb0*/  LOP3.LUT R3, R3, 0x70, R4, 0xf8, !PT ;  /* 0x0000007003037812 */ /* 0x000fc400078ef804 */
[----:B------:R-:W-:Y:S02]  /*1cc0*/  F2FP.BF16.F32.PACK_AB R24, R25, R24 ;  /* 0x000000181918723e */ /* 0x000fe400000010ff */
[----:B------:R-:W-:Y:S01]  /*1cd0*/  LOP3.LUT R3, R3, 0x10, R0, 0x78, !PT ;  /* 0x0000001003037812 */ /* 0x000fe200078e7800 */
[----:B------:R-:W-:Y:S01]  /*1ce0*/  IMAD.SHL.U32 R0, R0, 0x40, RZ ;  /* 0x0000004000007824 */ /* 0x000fe200078e00ff */
[----:B------:R-:W-:Y:S02]  /*1cf0*/  ISETP.LT.U32.AND P0, PT, R2, 0x20, P0 ;  /* 0x000000200200780c */ /* 0x000fe40000701070 */
[----:B------:R-:W-:Y:S02]  /*1d00*/  F2FP.BF16.F32.PACK_AB R58, R61, R60 ;  /* 0x0000003c3d3a723e */ /* 0x000fe400000010ff */
[----:B------:R-:W-:Y:S02]  /*1d10*/  LOP3.LUT R0, R3, 0x3800, R0, 0xf8, !PT ;  /* 0x0000380003007812 */ /* 0x000fe400078ef800 */
[----:B------:R-:W-:Y:S01]  /*1d20*/  F2FP.BF16.F32.PACK_AB R59, R63, R62 ;  /* 0x0000003e3f3b723e */ /* 0x000fe200000010ff */
[----:B------:R-:W1:Y:S02]  /*1d30*/  @!P2 SYNCS.CCTL.IV [UR20+0xa000] ;  /* 0x00a00000ff00a9b1 */ /* 0x000e640008000014 */
[----:B-1----:R-:W-:Y:S01]  /*1d40*/  BAR.SYNC.DEFER_BLOCKING 0x0 ;  /* 0x0000000000007b1d */ /* 0x002fe20000010000 */
[C---:B------:R-:W-:Y:S01]  /*1d50*/  LOP3.LUT R3, R0.reuse, 0x20, RZ, 0x3c, !PT ;  /* 0x0000002000037812 */ /* 0x040fe200078e3cff */
[C---:B------:R-:W-:Y:S01]  /*1d60*/  VIADD R2, R0.reuse, UR20 ;  /* 0x0000001400027c36 */ /* 0x040fe20008000000 */
[----:B------:R-:W-:-:S02]  /*1d70*/  LOP3.LUT R4, R0, 0x40, RZ, 0x3c, !PT ;  /* 0x0000004000047812 */ /* 0x000fc400078e3cff */
[----:B------:R-:W-:Y:S01]  /*1d80*/  F2FP.BF16.F32.PACK_AB R64, R65, R64 ;  /* 0x000000404140723e */ /* 0x000fe200000010ff */
[----:B------:R-:W-:Y:S01]  /*1d90*/  VIADD R3, R3, UR20 ;  /* 0x0000001403037c36 */ /* 0x000fe20008000000 */
[----:B------:R-:W-:Y:S01]  /*1da0*/  F2FP.BF16.F32.PACK_AB R25, R27, R26 ;  /* 0x0000001a1b19723e */ /* 0x000fe200000010ff */
[----:B------:R-:W-:Y:S01]  /*1db0*/  VIADD R4, R4, UR20 ;  /* 0x0000001404047c36 */ /* 0x000fe20008000000 */
[----:B------:R-:W-:Y:S01]  /*1dc0*/  F2FP.BF16.F32.PACK_AB R65, R67, R66 ;  /* 0x000000424341723e */ /* 0x000fe200000010ff */
[----:B------:R-:W-:Y:S01]  /*1dd0*/  VOTEU.ANY UP0, P0 ;  /* 0x00000000003f7886 */ /* 0x000fe20000000100 */
[----:B------:R-:W-:Y:S01]  /*1de0*/  F2FP.BF16.F32.PACK_AB R26, R29, R28 ;  /* 0x0000001c1d1a723e */ /* 0x000fe200000010ff */
[----:B------:R-:W-:Y:S01]  /*1df0*/  VOTEU.ANY UP1, P0 ;  /* 0x00000000003f7886 */ /* 0x000fe20000020100 */
[----:B------:R-:W-:Y:S02]  /*1e00*/  F2FP.BF16.F32.PACK_AB R27, R31, R30 ;  /* 0x0000001e1f1b723e */ /* 0x000fe400000010ff */
[----:B------:R-:W-:Y:S01]  /*1e10*/  F2FP.BF16.F32.PACK_AB R32, R33, R32 ;  /* 0x000000202120723e */ /* 0x000fe200000010ff */
[----:B---3--:R-:W-:Y:S01]  /*1e20*/  @UP0 UMOV UR6, UR32 ;  /* 0x0000002000060c82 */ /* 0x008fe20008000000 */
[----:B------:R-:W-:Y:S01]  /*1e30*/  LOP3.LUT R0, R0, 0x60, RZ, 0x3c, !PT ;  /* 0x0000006000007812 */ /* 0x000fe200078e3cff */
[----:B------:R-:W-:Y:S01]  /*1e40*/  @UP0 UMOV UR7, UR33 ;  /* 0x0000002100070c82 */ /* 0x000fe20008000000 */
[----:B------:R-:W-:-:S02]  /*1e50*/  F2FP.BF16.F32.PACK_AB R66, R69, R68 ;  /* 0x000000444542723e */ /* 0x000fc400000010ff */
[----:B------:R-:W-:Y:S01]  /*1e60*/  F2FP.BF16.F32.PACK_AB R67, R71, R70 ;  /* 0x000000464743723e */ /* 0x000fe200000010ff */
[----:B------:R-:W-:Y:S01]  /*1e70*/  VIADD R0, R0, UR20 ;  /* 0x0000001400007c36 */ /* 0x000fe20008000000 */
[----:B------:R-:W-:Y:S01]  /*1e80*/  F2FP.BF16.F32.PACK_AB R72, R73, R72 ;  /* 0x000000484948723e */ /* 0x000fe200000010ff */
[----:B------:R-:W1:Y:S01]  /*1e90*/  @!P2 SYNCS.CCTL.IV [UR20+0xa008] ;  /* 0x00a00800ff00a9b1 */ /* 0x000e620008000014 */
[----:B------:R-:W-:Y:S01]  /*1ea0*/  F2FP.BF16.F32.PACK_AB R33, R35, R34 ;  /* 0x000000222321723e */ /* 0x000fe200000010ff */
[----:B-1----:R-:W-:Y:S01]  /*1eb0*/  STSM.16.M88.4 [R2], R56 ;  /* 0x0000003802007844 */ /* 0x002fe20000000200 */
[----:B------:R-:W-:Y:S02]  /*1ec0*/  F2FP.BF16.F32.PACK_AB R73, R75, R74 ;  /* 0x0000004a4b49723e */ /* 0x000fe400000010ff */
[----:B------:R-:W-:Y:S01]  /*1ed0*/  F2FP.BF16.F32.PACK_AB R34, R37, R36 ;  /* 0x000000242522723e */ /* 0x000fe200000010ff */
[----:B------:R-:W-:Y:S01]  /*1ee0*/  STSM.16.M88.4 [R2+0x4000], R24 ;  /* 0x0040001802007844 */ /* 0x000fe20000000200 */
[----:B------:R-:W-:-:S02]  /*1ef0*/  F2FP.BF16.F32.PACK_AB R35, R39, R38 ;  /* 0x000000262723723e */ /* 0x000fc400000010ff */
[----:B------:R-:W-:Y:S01]  /*1f00*/  F2FP.BF16.F32.PACK_AB R40, R41, R40 ;  /* 0x000000282928723e */ /* 0x000fe200000010ff */
[----:B------:R-:W-:Y:S01]  /*1f10*/  STSM.16.M88.4 [R3], R64 ;  /* 0x0000004003007844 */ /* 0x000fe20000000200 */
[----:B------:R-:W-:Y:S02]  /*1f20*/  F2FP.BF16.F32.PACK_AB R74, R77, R76 ;  /* 0x0000004c4d4a723e */ /* 0x000fe400000010ff */
[----:B------:R-:W-:Y:S01]  /*1f30*/  F2FP.BF16.F32.PACK_AB R75, R79, R78 ;  /* 0x0000004e4f4b723e */ /* 0x000fe200000010ff */
[----:B------:R-:W-:Y:S01]  /*1f40*/  STSM.16.M88.4 [R3+0x4000], R32 ;  /* 0x0040002003007844 */ /* 0x000fe20000000200 */
[----:B------:R-:W-:Y:S02]  /*1f50*/  F2FP.BF16.F32.PACK_AB R80, R81, R80 ;  /* 0x000000505150723e */ /* 0x000fe400000010ff */
[----:B------:R-:W-:Y:S01]  /*1f60*/  F2FP.BF16.F32.PACK_AB R41, R43, R42 ;  /* 0x0000002a2b29723e */ /* 0x000fe200000010ff */
[----:B------:R-:W-:Y:S01]  /*1f70*/  STSM.16.M88.4 [R4], R72 ;  /* 0x0000004804007844 */ /* 0x000fe20000000200 */
[----:B------:R-:W-:-:S02]  /*1f80*/  F2FP.BF16.F32.PACK_AB R81, R83, R82 ;  /* 0x000000525351723e */ /* 0x000fc400000010ff */
[----:B------:R-:W-:Y:S02]  /*1f90*/  F2FP.BF16.F32.PACK_AB R42, R45, R44 ;  /* 0x0000002c2d2a723e */ /* 0x000fe400000010ff */
[----:B------:R-:W-:Y:S02]  /*1fa0*/  F2FP.BF16.F32.PACK_AB R43, R47, R46 ;  /* 0x0000002e2f2b723e */ /* 0x000fe400000010ff */
[----:B------:R-:W-:Y:S02]  /*1fb0*/  F2FP.BF16.F32.PACK_AB R48, R49, R48 ;  /* 0x000000303130723e */ /* 0x000fe400000010ff */
[----:B------:R-:W-:Y:S01]  /*1fc0*/  F2FP.BF16.F32.PACK_AB R82, R85, R84 ;  /* 0x000000545552723e */ /* 0x000fe200000010ff */
[----:B------:R-:W-:Y:S01]  /*1fd0*/  STSM.16.M88.4 [R4+0x4000], R40 ;  /* 0x0040002804007844 */ /* 0x000fe20000000200 */
[----:B------:R-:W-:Y:S02]  /*1fe0*/  F2FP.BF16.F32.PACK_AB R83, R87, R86 ;  /* 0x000000565753723e */ /* 0x000fe400000010ff */
[----:B------:R-:W-:-:S02]  /*1ff0*/  F2FP.BF16.F32.PACK_AB R49, R51, R50 ;  /* 0x000000323331723e */ /* 0x000fc400000010ff */
[----:B------:R-:W-:Y:S01]  /*2000*/  F2FP.BF16.F32.PACK_AB R50, R53, R52 ;  /* 0x000000343532723e */ /* 0x000fe200000010ff */
[----:B------:R-:W-:Y:S01]  /*2010*/  STSM.16.M88.4 [R0], R80 ;  /* 0x0000005000007844 */ /* 0x000fe20000000200 */
[----:B------:R-:W-:-:S05]  /*2020*/  F2FP.BF16.F32.PACK_AB R51, R55, R54 ;  /* 0x000000363733723e */ /* 0x000fca00000010ff */
[----:B------:R-:W-:Y:S01]  /*2030*/  STSM.16.M88.4 [R0+0x4000], R48 ;  /* 0x0040003000007844 */ /* 0x000fe20000000200 */
[----:B------:R1:W-:Y:S06]  /*2040*/  MEMBAR.ALL.CTA ;  /* 0x0000000000007992 */ /* 0x0003ec0000008000 */
[----:B-1----:R-:W1:Y:S02]  /*2050*/  FENCE.VIEW.ASYNC.S ;  /* 0x00000000000073c6 */ /* 0x002e640000000000 */
[----:B-1----:R-:W-:Y:S06]  /*2060*/  BAR.SYNC.DEFER_BLOCKING 0x0 ;  /* 0x0000000000007b1d */ /* 0x002fec0000010000 */
[----:B------:R1:W-:Y:S01]  /*2070*/  @UP1 UTMASTG.2D [UR20], [UR6] ;  /* 0x00000014060013b5 */ /* 0x0003e20008008000 */
[----:B------:R0:W-:Y:S01]  /*2080*/  UTMACMDFLUSH ;  /* 0x00000000000079b7 */ /* 0x0001e20000000000 */
[----:B------:R-:W-:-:S04]  /*2090*/  DEPBAR.LE SB0, 0x0 ;  /* 0x000080000000791a */ /* 0x000fc80000000000 */
[----:B------:R-:W-:Y:S06]  /*20a0*/  BAR.SYNC.DEFER_BLOCKING 0x0 ;  /* 0x0000000000007b1d */ /* 0x000fec0000010000 */
[----:B-1----:R-:W-:Y:S05]  /*20b0*/  EXIT ;  /* 0x000000000000794d */ /* 0x002fea0003800000 */
.L_x_48:
[----:B------:R-:W1:Y:S02]  /*20c0*/  SYNCS.PHASECHK.TRANS64.TRYWAIT P0, [UR18+0xa000], R3 ;  /* 0x00a00003ff0075a7 */ /* 0x000e640008000152 */
[----:B-1----:R-:W-:Y:S05]  /*20d0*/  @!P0 BRA `(.L_x_48) ;  /* 0xfffffffc00f88947 */ /* 0x002fea000383ffff */
[----:B------:R-:W-:Y:S05]  /*20e0*/  BRA `(.L_x_50) ;  /* 0xfffffff800447947 */ /* 0x000fea000383ffff */
.L_x_51:
[----:B------:R-:W-:-:S00]  /*20f0*/  BRA `(.L_x_51) ;  /* 0xfffffffc00fc7947 */ /* 0x000fc0000383ffff */
[----:B------:R-:W-:-:S00]  /*2100*/  NOP ;  /* 0x0000000000007918 */ /* 0x000fc00000000000 */
[----:B------:R-:W-:-:S00]  /*2110*/  NOP ;  /* 0x0000000000007918 */ /* 0x000fc00000000000 */
[----:B------:R-:W-:-:S00]  /*2120*/  NOP ;  /* 0x0000000000007918 */ /* 0x000fc00000000000 */
[----:B------:R-:W-:-:S00]  /*2130*/  NOP ;  /* 0x0000000000007918 */ /* 0x000fc00000000000 */
[----:B------:R-:W-:-:S00]  /*2140*/  NOP ;  /* 0x0000000000007918 */ /* 0x000fc00000000000 */
[----:B------:R-:W-:-:S00]  /*2150*/  NOP ;  /* 0x0000000000007918 */ /* 0x000fc00000000000 */
[----:B------:R-:W-:-:S00]  /*2160*/  NOP ;  /* 0x0000000000007918 */ /* 0x000fc00000000000 */
[----:B------:R-:W-:-:S00]  /*2170*/  NOP ;  /* 0x0000000000007918 */ /* 0x000fc00000000000 */
.L_x_52:


//--------------------- .nv.shared.gluon_wgmma    --------------------------
	.section	.nv.shared.gluon_wgmma,"aw",@nobits
	.sectionflags	@""
	.align	16
	.zero		1024


//--------------------- .nv.shared.reserved.0     --------------------------
	.section	.nv.shared.reserved.0,"aw",@nobits
	.weak		__nv_reservedSMEM_offset_0_alias
	.size		__nv_reservedSMEM_offset_0_alias, 0, 0
	.other		__nv_reservedSMEM_offset_0_alias,@"STO_CUDA_RESERVED_SHARED STV_DEFAULT"
__nv_reservedSMEM_offset_0_alias:
	.zero		0


//--------------------- .nv.constant0.gluon_wgmma --------------------------
	.section	.nv.constant0.gluon_wgmma,"a",@progbits
	.sectionflags	@""
	.align	4
.nv.constant0.gluon_wgmma:
	.zero		608


//--------------------- SYMBOLS --------------------------

	.type		.nv.reservedSmem.offset0,@object
	.size		.nv.reservedSmem.offset0,0x4
